	.target	sm_100a

	.elftype	@"ET_EXEC"


//--------------------- .note.nv.tkinfo           --------------------------
	.section	.note.nv.tkinfo,"",@"SHT_NOTE"
	.sectionflags	@"SHF_NOTE_NV_TKINFO"
	.tkinfo
        /*0018*/ 	.word	0x00000002
        /*0030*/ 	.string	""
        /*0030*/ 	.string	"ptxas"
        /*0030*/ 	.string	"Cuda compilation tools, release 13.0, V13.0.88"
        /*0030*/ 	.string	"Build cuda_13.0.r13.0/compiler.36424714_0"
        /*0030*/ 	.string	"-arch sm_100a -m 64 "



//--------------------- .note.nv.cuinfo           --------------------------
	.section	.note.nv.cuinfo,"",@"SHT_NOTE"
	.sectionflags	@"SHF_NOTE_NV_CUINFO"
        /*0018*/ 	.short	0x0002
        /*001a*/ 	.short	0x0064
        /*001c*/ 	.short	0x0082
	.zero		2


//--------------------- .nv.info                  --------------------------
	.section	.nv.info,"",@"SHT_CUDA_INFO"
	.align	4


	//----- nvinfo : EIATTR_REGCOUNT
	.align		4
        /*0000*/ 	.byte	0x04, 0x2f
        /*0002*/ 	.short	(.L_20 - .L_19)
	.align		4
.L_19:
        /*0004*/ 	.word	index@(_ZN7cutlass13device_kernelINS_4gemm6kernel13GemmUniversalIN4cute5tupleIJiiiiEEENS1_10collective13CollectiveMmaINS1_35MainloopSm100TmaUmmaWarpSpecializedILi5ELi2ELi4ENS5_IJNS4_1CILi2EEESB_NSA_ILi1EEEEEEEENS5_IJNSA_ILi64EEENSA_ILi256EEENSA_ILi32EEEEEENS_12float_e5m2_tENS5_IJlSC_lEEESJ_SK_NS4_8TiledMMAINS4_8MMA_AtomIJNS4_10MMA_TraitsINS4_19SM100_MMA_F8F6F4_SSEJSJ_SJ_fSF_SG_NS4_17integral_constantINS4_4UMMA5MajorELSR_0EEESS_NSP_INSQ_7ScaleInELST_0EEESU_EEEEEENS4_6LayoutINS5_IJSC_SC_SC_EEENS5_IJNSA_ILi0EEESZ_SZ_EEEEENS5_IJNS4_10UnderscoreES12_S12_EEEEENS4_23SM90_TMA_LOAD_MULTICASTENS4_14ComposedLayoutINS4_7SwizzleILi1ELi4ELi3EEENS4_18smem_ptr_flag_bitsILi8EEENSX_INS5_IJNSA_ILi8EEESH_EEENS5_IJSH_SC_EEEEEEEvNS4_8identityES15_S1F_vS1G_EENS_8epilogue10collective18CollectiveEpilogueINS1I_23Sm100TmaWarpSpecializedILi4ELi2ELi32ELb0ELb0EEEJSI_NS5_IJNSX_ISF_SC_EES1N_EEESJ_SK_SJ_SK_NS1I_6fusion15FusionCallbacksIS1M_NS1P_17LinearCombinationISJ_fSJ_fLNS_15FloatRoundStyleE2EEESI_S1O_JEEENS4_5SM1004TMEM4LOAD26SM100_TMEM_LOAD_16dp32b32xENS4_13SM90_TMA_LOADENS16_INS17_ILi2ELi4ELi3EEES1A_NSX_INS5_IJS1B_SF_EEENS5_IJSF_SC_EEEEEEENS4_39AutoVectorizingCopyWithAssumedAlignmentILi128EEENS4_14SM90_TMA_STOREES24_S26_S26_EEEvvEEEEvNT_6ParamsE)
        /*0008*/ 	.word	0x00000075


	//----- nvinfo : EIATTR_FRAME_SIZE
	.align		4
.L_20:
        /*000c*/ 	.byte	0x04, 0x11
        /*000e*/ 	.short	(.L_22 - .L_21)
	.align		4
.L_21:
        /*0010*/ 	.word	index@($__internal_2_$__cuda_sm10x_tcgen05_guardrail_trap_unallocated_columns_being_dealloced)
        /*0014*/ 	.word	0x00000000


	//----- nvinfo : EIATTR_FRAME_SIZE
	.align		4
.L_22:
        /*0018*/ 	.byte	0x04, 0x11
        /*001a*/ 	.short	(.L_24 - .L_23)
	.align		4
.L_23:
        /*001c*/ 	.word	index@($__internal_1_$__cuda_sm10x_tcgen05_guardrail_trap_phase_invalid_during_alloc)
        /*0020*/ 	.word	0x00000000


	//----- nvinfo : EIATTR_FRAME_SIZE
	.align		4
.L_24:
        /*0024*/ 	.byte	0x04, 0x11
        /*0026*/ 	.short	(.L_26 - .L_25)
	.align		4
.L_25:
        /*0028*/ 	.word	index@($__internal_0_$__cuda_sm10x_tcgen05_guardrail_trap_col_being_dealloced_not_returned_by_alloc)
        /*002c*/ 	.word	0x00000000


	//----- nvinfo : EIATTR_FRAME_SIZE
	.align		4
.L_26:
        /*0030*/ 	.byte	0x04, 0x11
        /*0032*/ 	.short	(.L_28 - .L_27)
	.align		4
.L_27:
        /*0034*/ 	.word	index@(_ZN7cutlass13device_kernelINS_4gemm6kernel13GemmUniversalIN4cute5tupleIJiiiiEEENS1_10collective13CollectiveMmaINS1_35MainloopSm100TmaUmmaWarpSpecializedILi5ELi2ELi4ENS5_IJNS4_1CILi2EEESB_NSA_ILi1EEEEEEEENS5_IJNSA_ILi64EEENSA_ILi256EEENSA_ILi32EEEEEENS_12float_e5m2_tENS5_IJlSC_lEEESJ_SK_NS4_8TiledMMAINS4_8MMA_AtomIJNS4_10MMA_TraitsINS4_19SM100_MMA_F8F6F4_SSEJSJ_SJ_fSF_SG_NS4_17integral_constantINS4_4UMMA5MajorELSR_0EEESS_NSP_INSQ_7ScaleInELST_0EEESU_EEEEEENS4_6LayoutINS5_IJSC_SC_SC_EEENS5_IJNSA_ILi0EEESZ_SZ_EEEEENS5_IJNS4_10UnderscoreES12_S12_EEEEENS4_23SM90_TMA_LOAD_MULTICASTENS4_14ComposedLayoutINS4_7SwizzleILi1ELi4ELi3EEENS4_18smem_ptr_flag_bitsILi8EEENSX_INS5_IJNSA_ILi8EEESH_EEENS5_IJSH_SC_EEEEEEEvNS4_8identityES15_S1F_vS1G_EENS_8epilogue10collective18CollectiveEpilogueINS1I_23Sm100TmaWarpSpecializedILi4ELi2ELi32ELb0ELb0EEEJSI_NS5_IJNSX_ISF_SC_EES1N_EEESJ_SK_SJ_SK_NS1I_6fusion15FusionCallbacksIS1M_NS1P_17LinearCombinationISJ_fSJ_fLNS_15FloatRoundStyleE2EEESI_S1O_JEEENS4_5SM1004TMEM4LOAD26SM100_TMEM_LOAD_16dp32b32xENS4_13SM90_TMA_LOADENS16_INS17_ILi2ELi4ELi3EEES1A_NSX_INS5_IJS1B_SF_EEENS5_IJSF_SC_EEEEEEENS4_39AutoVectorizingCopyWithAssumedAlignmentILi128EEENS4_14SM90_TMA_STOREES24_S26_S26_EEEvvEEEEvNT_6ParamsE)
        /*0038*/ 	.word	0x00000000


	//----- nvinfo : EIATTR_MIN_STACK_SIZE
	.align		4
.L_28:
        /*003c*/ 	.byte	0x04, 0x12
        /*003e*/ 	.short	(.L_30 - .L_29)
	.align		4
.L_29:
        /*0040*/ 	.word	index@(_ZN7cutlass13device_kernelINS_4gemm6kernel13GemmUniversalIN4cute5tupleIJiiiiEEENS1_10collective13CollectiveMmaINS1_35MainloopSm100TmaUmmaWarpSpecializedILi5ELi2ELi4ENS5_IJNS4_1CILi2EEESB_NSA_ILi1EEEEEEEENS5_IJNSA_ILi64EEENSA_ILi256EEENSA_ILi32EEEEEENS_12float_e5m2_tENS5_IJlSC_lEEESJ_SK_NS4_8TiledMMAINS4_8MMA_AtomIJNS4_10MMA_TraitsINS4_19SM100_MMA_F8F6F4_SSEJSJ_SJ_fSF_SG_NS4_17integral_constantINS4_4UMMA5MajorELSR_0EEESS_NSP_INSQ_7ScaleInELST_0EEESU_EEEEEENS4_6LayoutINS5_IJSC_SC_SC_EEENS5_IJNSA_ILi0EEESZ_SZ_EEEEENS5_IJNS4_10UnderscoreES12_S12_EEEEENS4_23SM90_TMA_LOAD_MULTICASTENS4_14ComposedLayoutINS4_7SwizzleILi1ELi4ELi3EEENS4_18smem_ptr_flag_bitsILi8EEENSX_INS5_IJNSA_ILi8EEESH_EEENS5_IJSH_SC_EEEEEEEvNS4_8identityES15_S1F_vS1G_EENS_8epilogue10collective18CollectiveEpilogueINS1I_23Sm100TmaWarpSpecializedILi4ELi2ELi32ELb0ELb0EEEJSI_NS5_IJNSX_ISF_SC_EES1N_EEESJ_SK_SJ_SK_NS1I_6fusion15FusionCallbacksIS1M_NS1P_17LinearCombinationISJ_fSJ_fLNS_15FloatRoundStyleE2EEESI_S1O_JEEENS4_5SM1004TMEM4LOAD26SM100_TMEM_LOAD_16dp32b32xENS4_13SM90_TMA_LOADENS16_INS17_ILi2ELi4ELi3EEES1A_NSX_INS5_IJS1B_SF_EEENS5_IJSF_SC_EEEEEEENS4_39AutoVectorizingCopyWithAssumedAlignmentILi128EEENS4_14SM90_TMA_STOREES24_S26_S26_EEEvvEEEEvNT_6ParamsE)
        /*0044*/ 	.word	0x00000000
.L_30:


//--------------------- .nv.compat                --------------------------
	.section	.nv.compat,"",@"SHT_CUDA_COMPAT_INFO"
	.align	4
        /*0000*/ 	.byte	0x02, 0x09, 0x01, 0x00, 0x02, 0x02, 0x02, 0x00, 0x02, 0x05, 0x05, 0x00, 0x03, 0x07, 0x01, 0x01
        /*0010*/ 	.byte	0x02, 0x03, 0x01, 0x00, 0x02, 0x06, 0x01, 0x00, 0x04, 0x0b, 0x08, 0x00, 0x09, 0x00, 0x00, 0x00
        /*0020*/ 	.byte	0x00, 0x00, 0x00, 0x00


//--------------------- .nv.info._ZN7cutlass13device_kernelINS_4gemm6kernel13GemmUniversalIN4cute5tupleIJiiiiEEENS1_10collective13CollectiveMmaINS1_35MainloopSm100TmaUmmaWarpSpecializedILi5ELi2ELi4ENS5_IJNS4_1CILi2EEESB_NSA_ILi1EEEEEEEENS5_IJNSA_ILi64EEENSA_ILi256EEENSA_ILi32EEEEEENS_12float_e5m2_tENS5_IJlSC_lEEESJ_SK_NS4_8TiledMMAINS4_8MMA_AtomIJNS4_10MMA_TraitsINS4_19SM100_MMA_F8F6F4_SSEJSJ_SJ_fSF_SG_NS4_17integral_constantINS4_4UMMA5MajorELSR_0EEESS_NSP_INSQ_7ScaleInELST_0EEESU_EEEEEENS4_6LayoutINS5_IJSC_SC_SC_EEENS5_IJNSA_ILi0EEESZ_SZ_EEEEENS5_IJNS4_10UnderscoreES12_S12_EEEEENS4_23SM90_TMA_LOAD_MULTICASTENS4_14ComposedLayoutINS4_7SwizzleILi1ELi4ELi3EEENS4_18smem_ptr_flag_bitsILi8EEENSX_INS5_IJNSA_ILi8EEESH_EEENS5_IJSH_SC_EEEEEEEvNS4_8identityES15_S1F_vS1G_EENS_8epilogue10collective18CollectiveEpilogueINS1I_23Sm100TmaWarpSpecializedILi4ELi2ELi32ELb0ELb0EEEJSI_NS5_IJNSX_ISF_SC_EES1N_EEESJ_SK_SJ_SK_NS1I_6fusion15FusionCallbacksIS1M_NS1P_17LinearCombinationISJ_fSJ_fLNS_15FloatRoundStyleE2EEESI_S1O_JEEENS4_5SM1004TMEM4LOAD26SM100_TMEM_LOAD_16dp32b32xENS4_13SM90_TMA_LOADENS16_INS17_ILi2ELi4ELi3EEES1A_NSX_INS5_IJS1B_SF_EEENS5_IJSF_SC_EEEEEEENS4_39AutoVectorizingCopyWithAssumedAlignmentILi128EEENS4_14SM90_TMA_STOREES24_S26_S26_EEEvvEEEEvNT_6ParamsE --------------------------
	.section	.nv.info._ZN7cutlass13device_kernelINS_4gemm6kernel13GemmUniversalIN4cute5tupleIJiiiiEEENS1_10collective13CollectiveMmaINS1_35MainloopSm100TmaUmmaWarpSpecializedILi5ELi2ELi4ENS5_IJNS4_1CILi2EEESB_NSA_ILi1EEEEEEEENS5_IJNSA_ILi64EEENSA_ILi256EEENSA_ILi32EEEEEENS_12float_e5m2_tENS5_IJlSC_lEEESJ_SK_NS4_8TiledMMAINS4_8MMA_AtomIJNS4_10MMA_TraitsINS4_19SM100_MMA_F8F6F4_SSEJSJ_SJ_fSF_SG_NS4_17integral_constantINS4_4UMMA5MajorELSR_0EEESS_NSP_INSQ_7ScaleInELST_0EEESU_EEEEEENS4_6LayoutINS5_IJSC_SC_SC_EEENS5_IJNSA_ILi0EEESZ_SZ_EEEEENS5_IJNS4_10UnderscoreES12_S12_EEEEENS4_23SM90_TMA_LOAD_MULTICASTENS4_14ComposedLayoutINS4_7SwizzleILi1ELi4ELi3EEENS4_18smem_ptr_flag_bitsILi8EEENSX_INS5_IJNSA_ILi8EEESH_EEENS5_IJSH_SC_EEEEEEEvNS4_8identityES15_S1F_vS1G_EENS_8epilogue10collective18CollectiveEpilogueINS1I_23Sm100TmaWarpSpecializedILi4ELi2ELi32ELb0ELb0EEEJSI_NS5_IJNSX_ISF_SC_EES1N_EEESJ_SK_SJ_SK_NS1I_6fusion15FusionCallbacksIS1M_NS1P_17LinearCombinationISJ_fSJ_fLNS_15FloatRoundStyleE2EEESI_S1O_JEEENS4_5SM1004TMEM4LOAD26SM100_TMEM_LOAD_16dp32b32xENS4_13SM90_TMA_LOADENS16_INS17_ILi2ELi4ELi3EEES1A_NSX_INS5_IJS1B_SF_EEENS5_IJSF_SC_EEEEEEENS4_39AutoVectorizingCopyWithAssumedAlignmentILi128EEENS4_14SM90_TMA_STOREES24_S26_S26_EEEvvEEEEvNT_6ParamsE,"",@"SHT_CUDA_INFO"
	.sectionflags	@""
	.align	4


	//----- nvinfo : EIATTR_CUDA_API_VERSION
	.align		4
        /*0000*/ 	.byte	0x04, 0x37
        /*0002*/ 	.short	(.L_32 - .L_31)
.L_31:
        /*0004*/ 	.word	0x00000082


	//----- nvinfo : EIATTR_KPARAM_INFO
	.align		4
.L_32:
        /*0008*/ 	.byte	0x04, 0x17
        /*000a*/ 	.short	(.L_34 - .L_33)
.L_33:
        /*000c*/ 	.word	0x00000000
        /*0010*/ 	.short	0x0000
        /*0012*/ 	.short	0x0000
        /*0014*/ 	.byte	0x00, 0xf0, 0x01, 0x20


	//----- nvinfo : EIATTR_AT_ENTRY_FRAGMENTS
	.align		4
.L_34:
        /*0018*/ 	.byte	0x04, 0x4f
        /*001a*/ 	.short	(.L_36 - .L_35)


	//   ....[0]....
.L_35:
        /*001c*/ 	.word	0x00000006


	//----- nvinfo : EIATTR_RESERVED_SMEM_USED
	.align		4
.L_36:
        /*0020*/ 	.byte	0x01, 0x41
	.zero		2


	//----- nvinfo : EIATTR_SPARSE_MMA_MASK
	.align		4
        /*0024*/ 	.byte	0x03, 0x50
        /*0026*/ 	.short	0x0000


	//----- nvinfo : EIATTR_TCGEN05_1CTA_USED
	.align		4
        /*0028*/ 	.byte	0x01, 0x51
	.zero		2


	//----- nvinfo : EIATTR_MAXREG_COUNT
	.align		4
        /*002c*/ 	.byte	0x03, 0x1b
        /*002e*/ 	.short	0x00ff


	//----- nvinfo : EIATTR_NUM_BARRIERS
	.align		4
        /*0030*/ 	.byte	0x02, 0x4c
        /*0032*/ 	.byte	0x07
	.zero		1


	//----- nvinfo : EIATTR_EXTERNS
	.align		4
        /*0034*/ 	.byte	0x04, 0x0f
        /*0036*/ 	.short	(.L_38 - .L_37)


	//   ....[0]....
	.align		4
.L_37:
        /*0038*/ 	.word	index@(__assertfail)


	//----- nvinfo : EIATTR_MERCURY_ISA_VERSION
	.align		4
.L_38:
        /*003c*/ 	.byte	0x03, 0x5f
        /*003e*/ 	.short	0x0101


	//----- nvinfo : EIATTR_INT_WARP_WIDE_INSTR_OFFSETS
	.align		4
        /*0040*/ 	.byte	0x04, 0x31
        /*0042*/ 	.short	(.L_40 - .L_39)


	//   ....[0]....
.L_39:
        /*0044*/ 	.word	0x00003dc0


	//   ....[1]....
        /*0048*/ 	.word	0x00003de0


	//   ....[2]....
        /*004c*/ 	.word	0x00003e10


	//   ....[3]....
        /*0050*/ 	.word	0x00004990


	//   ....[4]....
        /*0054*/ 	.word	0x00004a00


	//   ....[5]....
        /*0058*/ 	.word	0x00004ad0


	//   ....[6]....
        /*005c*/ 	.word	0x00004b50


	//   ....[7]....
        /*0060*/ 	.word	0x00004c40


	//   ....[8]....
        /*0064*/ 	.word	0x00004cc0


	//   ....[9]....
        /*0068*/ 	.word	0x00004da0


	//   ....[10]....
        /*006c*/ 	.word	0x00004e50


	//----- nvinfo : EIATTR_COOP_GROUP_MASK_REGIDS
	.align		4
.L_40:
        /*0070*/ 	.byte	0x04, 0x29
        /*0072*/ 	.short	(.L_42 - .L_41)


	//   ....[0]....
.L_41:
        /*0074*/ 	.word	0xffffffff


	//   ....[1]....
        /*0078*/ 	.word	0xffffffff


	//   ....[2]....
        /*007c*/ 	.word	0xffffffff


	//   ....[3]....
        /*0080*/ 	.word	0xffffffff


	//   ....[4]....
        /*0084*/ 	.word	0xffffffff


	//   ....[5]....
        /*0088*/ 	.word	0xffffffff


	//   ....[6]....
        /*008c*/ 	.word	0xffffffff


	//   ....[7]....
        /*0090*/ 	.word	0xffffffff


	//   ....[8]....
        /*0094*/ 	.word	0xffffffff


	//   ....[9]....
        /*0098*/ 	.word	0xffffffff


	//   ....[10]....
        /*009c*/ 	.word	0xffffffff


	//   ....[11]....
        /*00a0*/ 	.word	0xffffffff


	//   ....[12]....
        /*00a4*/ 	.word	0xffffffff


	//   ....[13]....
        /*00a8*/ 	.word	0xffffffff


	//----- nvinfo : EIATTR_COOP_GROUP_INSTR_OFFSETS
	.align		4
.L_42:
        /*00ac*/ 	.byte	0x04, 0x28
        /*00ae*/ 	.short	(.L_44 - .L_43)


	//   ....[0]....
.L_43:
        /*00b0*/ 	.word	0x00000080


	//   ....[1]....
        /*00b4*/ 	.word	0x000004f0


	//   ....[2]....
        /*00b8*/ 	.word	0x000006c0


	//   ....[3]....
        /*00bc*/ 	.word	0x00000860


	//   ....[4]....
        /*00c0*/ 	.word	0x00000960


	//   ....[5]....
        /*00c4*/ 	.word	0x00000ad0


	//   ....[6]....
        /*00c8*/ 	.word	0x00000c70


	//   ....[7]....
        /*00cc*/ 	.word	0x00000e20


	//   ....[8]....
        /*00d0*/ 	.word	0x00002190


	//   ....[9]....
        /*00d4*/ 	.word	0x00003100


	//   ....[10]....
        /*00d8*/ 	.word	0x00003310


	//   ....[11]....
        /*00dc*/ 	.word	0x00003340


	//   ....[12]....
        /*00e0*/ 	.word	0x00003ca0


	//   ....[13]....
        /*00e4*/ 	.word	0x00003ed0


	//----- nvinfo : EIATTR_VRC_CTA_INIT_COUNT
	.align		4
.L_44:
        /*00e8*/ 	.byte	0x02, 0x4a
        /*00ea*/ 	.byte	0x80
	.zero		1


	//----- nvinfo : EIATTR_SYSCALL_OFFSETS
	.align		4
        /*00ec*/ 	.byte	0x04, 0x46
        /*00ee*/ 	.short	(.L_46 - .L_45)


	//   ....[0]....
.L_45:
        /*00f0*/ 	.word	0x00005ae0


	//   ....[1]....
        /*00f4*/ 	.word	0x00005c20


	//   ....[2]....
        /*00f8*/ 	.word	0x00006450


	//   ....[3]....
        /*00fc*/ 	.word	0x000071e0


	//   ....[4]....
        /*0100*/ 	.word	0x00007f30


	//   ....[5]....
        /*0104*/ 	.word	0x00008cb0


	//----- nvinfo : EIATTR_MBARRIER_INSTR_OFFSETS
	.align		4
.L_46:
        /*0108*/ 	.byte	0x04, 0x39
        /*010a*/ 	.short	(.L_48 - .L_47)


	//   ....[0]....
.L_47:
        /*010c*/ 	.word	0x00000610
        /*0110*/ 	.word	0x000000ff
        /*0114*/ 	.word	0x00000000
        /*0118*/ 	.short	0x0100
        /*011a*/ 	.byte	0x04
	.zero		1


	//   ....[1]....
        /*011c*/ 	.word	0x00000620
        /*0120*/ 	.word	0x000000ff
        /*0124*/ 	.word	0x00000028
        /*0128*/ 	.short	0x0100
        /*012a*/ 	.byte	0x04
	.zero		1


	//   ....[2]....
        /*012c*/ 	.word	0x00000630
        /*0130*/ 	.word	0x000000ff
        /*0134*/ 	.word	0x00000008
        /*0138*/ 	.short	0x0100
        /*013a*/ 	.byte	0x04
	.zero		1


	//   ....[3]....
        /*013c*/ 	.word	0x00000640
        /*0140*/ 	.word	0x000000ff
        /*0144*/ 	.word	0x00000030
        /*0148*/ 	.short	0x0100
        /*014a*/ 	.byte	0x04
	.zero		1


	//   ....[4]....
        /*014c*/ 	.word	0x00000650
        /*0150*/ 	.word	0x000000ff
        /*0154*/ 	.word	0x00000010
        /*0158*/ 	.short	0x0100
        /*015a*/ 	.byte	0x04
	.zero		1


	//   ....[5]....
        /*015c*/ 	.word	0x00000660
        /*0160*/ 	.word	0x000000ff
        /*0164*/ 	.word	0x00000038
        /*0168*/ 	.short	0x0100
        /*016a*/ 	.byte	0x04
	.zero		1


	//   ....[6]....
        /*016c*/ 	.word	0x00000670
        /*0170*/ 	.word	0x000000ff
        /*0174*/ 	.word	0x00000018
        /*0178*/ 	.short	0x0100
        /*017a*/ 	.byte	0x04
	.zero		1


	//   ....[7]....
        /*017c*/ 	.word	0x00000680
        /*0180*/ 	.word	0x000000ff
        /*0184*/ 	.word	0x00000040
        /*0188*/ 	.short	0x0100
        /*018a*/ 	.byte	0x04
	.zero		1


	//   ....[8]....
        /*018c*/ 	.word	0x00000690
        /*0190*/ 	.word	0x000000ff
        /*0194*/ 	.word	0x00000020
        /*0198*/ 	.short	0x0100
        /*019a*/ 	.byte	0x04
	.zero		1


	//   ....[9]....
        /*019c*/ 	.word	0x000006a0
        /*01a0*/ 	.word	0x000000ff
        /*01a4*/ 	.word	0x00000048
        /*01a8*/ 	.short	0x0100
        /*01aa*/ 	.byte	0x04
	.zero		1


	//   ....[10]....
        /*01ac*/ 	.word	0x000007d0
        /*01b0*/ 	.word	0x000000ff
        /*01b4*/ 	.word	0x00000050
        /*01b8*/ 	.short	0x0100
        /*01ba*/ 	.byte	0x04
	.zero		1


	//   ....[11]....
        /*01bc*/ 	.word	0x000007e0
        /*01c0*/ 	.word	0x000000ff
        /*01c4*/ 	.word	0x00000070
        /*01c8*/ 	.short	0x0100
        /*01ca*/ 	.byte	0x04
	.zero		1


	//   ....[12]....
        /*01cc*/ 	.word	0x000007f0
        /*01d0*/ 	.word	0x000000ff
        /*01d4*/ 	.word	0x00000058
        /*01d8*/ 	.short	0x0100
        /*01da*/ 	.byte	0x04
	.zero		1


	//   ....[13]....
        /*01dc*/ 	.word	0x00000800
        /*01e0*/ 	.word	0x000000ff
        /*01e4*/ 	.word	0x00000078
        /*01e8*/ 	.short	0x0100
        /*01ea*/ 	.byte	0x04
	.zero		1


	//   ....[14]....
        /*01ec*/ 	.word	0x00000810
        /*01f0*/ 	.word	0x000000ff
        /*01f4*/ 	.word	0x00000060
        /*01f8*/ 	.short	0x0100
        /*01fa*/ 	.byte	0x04
	.zero		1


	//   ....[15]....
        /*01fc*/ 	.word	0x00000820
        /*0200*/ 	.word	0x000000ff
        /*0204*/ 	.word	0x00000080
        /*0208*/ 	.short	0x0100
        /*020a*/ 	.byte	0x04
	.zero		1


	//   ....[16]....
        /*020c*/ 	.word	0x00000830
        /*0210*/ 	.word	0x000000ff
        /*0214*/ 	.word	0x00000068
        /*0218*/ 	.short	0x0100
        /*021a*/ 	.byte	0x04
	.zero		1


	//   ....[17]....
        /*021c*/ 	.word	0x00000840
        /*0220*/ 	.word	0x000000ff
        /*0224*/ 	.word	0x00000088
        /*0228*/ 	.short	0x0100
        /*022a*/ 	.byte	0x04
	.zero		1


	//   ....[18]....
        /*022c*/ 	.word	0x00000930
        /*0230*/ 	.word	0x000000ff
        /*0234*/ 	.word	0x00000090
        /*0238*/ 	.short	0x0100
        /*023a*/ 	.byte	0x06
	.zero		1


	//   ....[19]....
        /*023c*/ 	.word	0x00000940
        /*0240*/ 	.word	0x000000ff
        /*0244*/ 	.word	0x00000098
        /*0248*/ 	.short	0x0100
        /*024a*/ 	.byte	0x06
	.zero		1


	//   ....[20]....
        /*024c*/ 	.word	0x00000a80
        /*0250*/ 	.word	0x000000ff
        /*0254*/ 	.word	0x000000a0
        /*0258*/ 	.short	0x0100
        /*025a*/ 	.byte	0x06
	.zero		1


	//   ....[21]....
        /*025c*/ 	.word	0x00000a90
        /*0260*/ 	.word	0x000000ff
        /*0264*/ 	.word	0x000000b0
        /*0268*/ 	.short	0x0100
        /*026a*/ 	.byte	0x06
	.zero		1


	//   ....[22]....
        /*026c*/ 	.word	0x00000aa0
        /*0270*/ 	.word	0x000000ff
        /*0274*/ 	.word	0x000000a8
        /*0278*/ 	.short	0x0100
        /*027a*/ 	.byte	0x06
	.zero		1


	//   ....[23]....
        /*027c*/ 	.word	0x00000ab0
        /*0280*/ 	.word	0x000000ff
        /*0284*/ 	.word	0x000000b8
        /*0288*/ 	.short	0x0100
        /*028a*/ 	.byte	0x06
	.zero		1


	//   ....[24]....
        /*028c*/ 	.word	0x00000be0
        /*0290*/ 	.word	0x000000ff
        /*0294*/ 	.word	0x000000c0
        /*0298*/ 	.short	0x0100
        /*029a*/ 	.byte	0x04
	.zero		1


	//   ....[25]....
        /*029c*/ 	.word	0x00000bf0
        /*02a0*/ 	.word	0x000000ff
        /*02a4*/ 	.word	0x000000e0
        /*02a8*/ 	.short	0x0100
        /*02aa*/ 	.byte	0x04
	.zero		1


	//   ....[26]....
        /*02ac*/ 	.word	0x00000c00
        /*02b0*/ 	.word	0x000000ff
        /*02b4*/ 	.word	0x000000c8
        /*02b8*/ 	.short	0x0100
        /*02ba*/ 	.byte	0x04
	.zero		1


	//   ....[27]....
        /*02bc*/ 	.word	0x00000c10
        /*02c0*/ 	.word	0x000000ff
        /*02c4*/ 	.word	0x000000e8
        /*02c8*/ 	.short	0x0100
        /*02ca*/ 	.byte	0x04
	.zero		1


	//   ....[28]....
        /*02cc*/ 	.word	0x00000c20
        /*02d0*/ 	.word	0x000000ff
        /*02d4*/ 	.word	0x000000d0
        /*02d8*/ 	.short	0x0100
        /*02da*/ 	.byte	0x04
	.zero		1


	//   ....[29]....
        /*02dc*/ 	.word	0x00000c30
        /*02e0*/ 	.word	0x000000ff
        /*02e4*/ 	.word	0x000000f0
        /*02e8*/ 	.short	0x0100
        /*02ea*/ 	.byte	0x04
	.zero		1


	//   ....[30]....
        /*02ec*/ 	.word	0x00000c40
        /*02f0*/ 	.word	0x000000ff
        /*02f4*/ 	.word	0x000000d8
        /*02f8*/ 	.short	0x0100
        /*02fa*/ 	.byte	0x04
	.zero		1


	//   ....[31]....
        /*02fc*/ 	.word	0x00000c50
        /*0300*/ 	.word	0x000000ff
        /*0304*/ 	.word	0x000000f8
        /*0308*/ 	.short	0x0100
        /*030a*/ 	.byte	0x04
	.zero		1


	//   ....[32]....
        /*030c*/ 	.word	0x00000d40
        /*0310*/ 	.word	0x000000ff
        /*0314*/ 	.word	0x00000100
        /*0318*/ 	.short	0x0100
        /*031a*/ 	.byte	0x04
	.zero		1


	//   ....[33]....
        /*031c*/ 	.word	0x00000d50
        /*0320*/ 	.word	0x000000ff
        /*0324*/ 	.word	0x00000110
        /*0328*/ 	.short	0x0100
        /*032a*/ 	.byte	0x04
	.zero		1


	//   ....[34]....
        /*032c*/ 	.word	0x00000d60
        /*0330*/ 	.word	0x000000ff
        /*0334*/ 	.word	0x00000108
        /*0338*/ 	.short	0x0100
        /*033a*/ 	.byte	0x04
	.zero		1


	//   ....[35]....
        /*033c*/ 	.word	0x00000d70
        /*0340*/ 	.word	0x000000ff
        /*0344*/ 	.word	0x00000118
        /*0348*/ 	.short	0x0100
        /*034a*/ 	.byte	0x04
	.zero		1


	//   ....[36]....
        /*034c*/ 	.word	0x00001a20
        /*0350*/ 	.word	0x00000000
        /*0354*/ 	.word	0x00000110
        /*0358*/ 	.short	0x010a
        /*035a*/ 	.byte	0xff
	.zero		1


	//   ....[37]....
        /*035c*/ 	.word	0x00001a40
        /*0360*/ 	.word	0x00000000
        /*0364*/ 	.word	0x00000100
        /*0368*/ 	.short	0x0101
        /*036a*/ 	.byte	0xff
	.zero		1


	//   ....[38]....
        /*036c*/ 	.word	0x00001b00
        /*0370*/ 	.word	0x000000ff
        /*0374*/ 	.word	0x00000028
        /*0378*/ 	.short	0x010a
        /*037a*/ 	.byte	0x04
	.zero		1


	//   ....[39]....
        /*037c*/ 	.word	0x00001b90
        /*0380*/ 	.word	0x000000ff
        /*0384*/ 	.word	0x00000028
        /*0388*/ 	.short	0x010a
        /*038a*/ 	.byte	0x21
	.zero		1


	//   ....[40]....
        /*038c*/ 	.word	0x00001d20
        /*0390*/ 	.word	0x000000ff
        /*0394*/ 	.word	0x00000028
        /*0398*/ 	.short	0x010a
        /*039a*/ 	.byte	0x05
	.zero		1


	//   ....[41]....
        /*039c*/ 	.word	0x00001e50
        /*03a0*/ 	.word	0x000000ff
        /*03a4*/ 	.word	0x00000098
        /*03a8*/ 	.short	0x0101
        /*03aa*/ 	.byte	0x15
	.zero		1


	//   ....[42]....
        /*03ac*/ 	.word	0x00001e70
        /*03b0*/ 	.word	0x000000ff
        /*03b4*/ 	.word	0x00000028
        /*03b8*/ 	.short	0x010a
        /*03ba*/ 	.byte	0x04
	.zero		1


	//   ....[43]....
        /*03bc*/ 	.word	0x00001ef0
        /*03c0*/ 	.word	0x000000ff
        /*03c4*/ 	.word	0x00000028
        /*03c8*/ 	.short	0x010a
        /*03ca*/ 	.byte	0x11
	.zero		1


	//   ....[44]....
        /*03cc*/ 	.word	0x00002080
        /*03d0*/ 	.word	0x000000ff
        /*03d4*/ 	.word	0x00000028
        /*03d8*/ 	.short	0x010a
        /*03da*/ 	.byte	0x05
	.zero		1


	//   ....[45]....
        /*03dc*/ 	.word	0x000021c0
        /*03e0*/ 	.word	0x00000003
        /*03e4*/ 	.word	0x000000a0
        /*03e8*/ 	.short	0x010a
        /*03ea*/ 	.byte	0xff
	.zero		1


	//   ....[46]....
        /*03ec*/ 	.word	0x00002310
        /*03f0*/ 	.word	0x00000000
        /*03f4*/ 	.word	0x00000000
        /*03f8*/ 	.short	0x0101
        /*03fa*/ 	.byte	0xff
	.zero		1


	//   ....[47]....
        /*03fc*/ 	.word	0x000028c0
        /*0400*/ 	.word	0x000000ff
        /*0404*/ 	.word	0x00000000
        /*0408*/ 	.short	0x010a
        /*040a*/ 	.byte	0x04
	.zero		1


	//   ....[48]....
        /*040c*/ 	.word	0x00002950
        /*0410*/ 	.word	0x000000ff
        /*0414*/ 	.word	0x00000000
        /*0418*/ 	.short	0x010a
        /*041a*/ 	.byte	0x05
	.zero		1


	//   ....[49]....
        /*041c*/ 	.word	0x000029e0
        /*0420*/ 	.word	0x000000ff
        /*0424*/ 	.word	0x00000000
        /*0428*/ 	.short	0x010a
        /*042a*/ 	.byte	0x05
	.zero		1


	//   ....[50]....
        /*042c*/ 	.word	0x00002a70
        /*0430*/ 	.word	0x000000ff
        /*0434*/ 	.word	0x00000000
        /*0438*/ 	.short	0x010a
        /*043a*/ 	.byte	0x05
	.zero		1


	//   ....[51]....
        /*043c*/ 	.word	0x00002b10
        /*0440*/ 	.word	0x00000000
        /*0444*/ 	.word	0x00000000
        /*0448*/ 	.short	0x010a
        /*044a*/ 	.byte	0xff
	.zero		1


	//   ....[52]....
        /*044c*/ 	.word	0x00002c50
        /*0450*/ 	.word	0x00000002
        /*0454*/ 	.word	0x00000100
        /*0458*/ 	.short	0x010a
        /*045a*/ 	.byte	0xff
	.zero		1


	//   ....[53]....
        /*045c*/ 	.word	0x00002cb0
        /*0460*/ 	.word	0x00000004
        /*0464*/ 	.word	0x00000000
        /*0468*/ 	.short	0x0101
        /*046a*/ 	.byte	0xff
	.zero		1


	//   ....[54]....
        /*046c*/ 	.word	0x00002cd0
        /*0470*/ 	.word	0x000000ff
        /*0474*/ 	.word	0x000000b0
        /*0478*/ 	.short	0x010a
        /*047a*/ 	.byte	0x04
	.zero		1


	//   ....[55]....
        /*047c*/ 	.word	0x00002df0
        /*0480*/ 	.word	0x00000002
        /*0484*/ 	.word	0x000000a0
        /*0488*/ 	.short	0x010a
        /*048a*/ 	.byte	0xff
	.zero		1


	//   ....[56]....
        /*048c*/ 	.word	0x00002f00
        /*0490*/ 	.word	0x00000002
        /*0494*/ 	.word	0x00000000
        /*0498*/ 	.short	0x0101
        /*049a*/ 	.byte	0xff
	.zero		1


	//   ....[57]....
        /*049c*/ 	.word	0x00002f90
        /*04a0*/ 	.word	0x000000ff
        /*04a4*/ 	.word	0x000000b0
        /*04a8*/ 	.short	0x0106
        /*04aa*/ 	.byte	0x04
	.zero		1


	//   ....[58]....
        /*04ac*/ 	.word	0x00002fb0
        /*04b0*/ 	.word	0x000000ff
        /*04b4*/ 	.word	0x000000b0
        /*04b8*/ 	.short	0x010a
        /*04ba*/ 	.byte	0x04
	.zero		1


	//   ....[59]....
        /*04bc*/ 	.word	0x00003040
        /*04c0*/ 	.word	0x000000ff
        /*04c4*/ 	.word	0x000000b0
        /*04c8*/ 	.short	0x0106
        /*04ca*/ 	.byte	0x07
	.zero		1


	//   ....[60]....
        /*04cc*/ 	.word	0x00003080
        /*04d0*/ 	.word	0x00000000
        /*04d4*/ 	.word	0x000000b0
        /*04d8*/ 	.short	0x010a
        /*04da*/ 	.byte	0xff
	.zero		1


	//   ....[61]....
        /*04dc*/ 	.word	0x00003580
        /*04e0*/ 	.word	0x00000000
        /*04e4*/ 	.word	0x000000a0
        /*04e8*/ 	.short	0x010a
        /*04ea*/ 	.byte	0xff
	.zero		1


	//   ....[62]....
        /*04ec*/ 	.word	0x00003680
        /*04f0*/ 	.word	0x00000003
        /*04f4*/ 	.word	0x00000000
        /*04f8*/ 	.short	0x0101
        /*04fa*/ 	.byte	0xff
	.zero		1


	//   ....[63]....
        /*04fc*/ 	.word	0x00003690
        /*0500*/ 	.word	0x000000ff
        /*0504*/ 	.word	0x00000000
        /*0508*/ 	.short	0x010a
        /*050a*/ 	.byte	0x04
	.zero		1


	//   ....[64]....
        /*050c*/ 	.word	0x000036b0
        /*0510*/ 	.word	0x000000ff
        /*0514*/ 	.word	0x000000e0
        /*0518*/ 	.short	0x010a
        /*051a*/ 	.byte	0x13
	.zero		1


	//   ....[65]....
        /*051c*/ 	.word	0x000037f0
        /*0520*/ 	.word	0x000000ff
        /*0524*/ 	.word	0x00000000
        /*0528*/ 	.short	0x010a
        /*052a*/ 	.byte	0x06
	.zero		1


	//   ....[66]....
        /*052c*/ 	.word	0x000038f0
        /*0530*/ 	.word	0x000000ff
        /*0534*/ 	.word	0x00000000
        /*0538*/ 	.short	0x010a
        /*053a*/ 	.byte	0x04
	.zero		1


	//   ....[67]....
        /*053c*/ 	.word	0x00003ad0
        /*0540*/ 	.word	0x000000ff
        /*0544*/ 	.word	0x00000000
        /*0548*/ 	.short	0x010a
        /*054a*/ 	.byte	0x04
	.zero		1


	//   ....[68]....
        /*054c*/ 	.word	0x00003b60
        /*0550*/ 	.word	0x000000ff
        /*0554*/ 	.word	0x00000000
        /*0558*/ 	.short	0x010a
        /*055a*/ 	.byte	0x05
	.zero		1


	//   ....[69]....
        /*055c*/ 	.word	0x00003bf0
        /*0560*/ 	.word	0x000000ff
        /*0564*/ 	.word	0x00000000
        /*0568*/ 	.short	0x010a
        /*056a*/ 	.byte	0x05
	.zero		1


	//   ....[70]....
        /*056c*/ 	.word	0x00003c80
        /*0570*/ 	.word	0x000000ff
        /*0574*/ 	.word	0x00000000
        /*0578*/ 	.short	0x010a
        /*057a*/ 	.byte	0x04
	.zero		1


	//   ....[71]....
        /*057c*/ 	.word	0x00004190
        /*0580*/ 	.word	0x0000000c
        /*0584*/ 	.word	0x000000a0
        /*0588*/ 	.short	0x010a
        /*058a*/ 	.byte	0xff
	.zero		1


	//   ....[72]....
        /*058c*/ 	.word	0x00004300
        /*0590*/ 	.word	0x00000000
        /*0594*/ 	.word	0x00000000
        /*0598*/ 	.short	0x0101
        /*059a*/ 	.byte	0xff
	.zero		1


	//   ....[73]....
        /*059c*/ 	.word	0x00004790
        /*05a0*/ 	.word	0x000000ff
        /*05a4*/ 	.word	0x00000098
        /*05a8*/ 	.short	0x010a
        /*05aa*/ 	.byte	0x15
	.zero		1


	//   ....[74]....
        /*05ac*/ 	.word	0x00004910
        /*05b0*/ 	.word	0x000000ff
        /*05b4*/ 	.word	0x00000070
        /*05b8*/ 	.short	0x010a
        /*05ba*/ 	.byte	0x15
	.zero		1


	//   ....[75]....
        /*05bc*/ 	.word	0x00004a80
        /*05c0*/ 	.word	0x000000ff
        /*05c4*/ 	.word	0x00000050
        /*05c8*/ 	.short	0x010b
        /*05ca*/ 	.byte	0x15
	.zero		1


	//   ....[76]....
        /*05cc*/ 	.word	0x00004a90
        /*05d0*/ 	.word	0x000000ff
        /*05d4*/ 	.word	0x00000000
        /*05d8*/ 	.short	0x0101
        /*05da*/ 	.byte	0x28
	.zero		1


	//   ....[77]....
        /*05dc*/ 	.word	0x00004aa0
        /*05e0*/ 	.word	0x000000ff
        /*05e4*/ 	.word	0x00000078
        /*05e8*/ 	.short	0x010a
        /*05ea*/ 	.byte	0x15
	.zero		1


	//   ....[78]....
        /*05ec*/ 	.word	0x00004bf0
        /*05f0*/ 	.word	0x000000ff
        /*05f4*/ 	.word	0x00000058
        /*05f8*/ 	.short	0x010b
        /*05fa*/ 	.byte	0x15
	.zero		1


	//   ....[79]....
        /*05fc*/ 	.word	0x00004c00
        /*0600*/ 	.word	0x000000ff
        /*0604*/ 	.word	0x00000000
        /*0608*/ 	.short	0x0101
        /*060a*/ 	.byte	0x27
	.zero		1


	//   ....[80]....
        /*060c*/ 	.word	0x00004c10
        /*0610*/ 	.word	0x000000ff
        /*0614*/ 	.word	0x00000080
        /*0618*/ 	.short	0x010a
        /*061a*/ 	.byte	0x15
	.zero		1


	//   ....[81]....
        /*061c*/ 	.word	0x00004d50
        /*0620*/ 	.word	0x000000ff
        /*0624*/ 	.word	0x00000060
        /*0628*/ 	.short	0x010b
        /*062a*/ 	.byte	0x15
	.zero		1


	//   ....[82]....
        /*062c*/ 	.word	0x00004d60
        /*0630*/ 	.word	0x000000ff
        /*0634*/ 	.word	0x00000000
        /*0638*/ 	.short	0x0101
        /*063a*/ 	.byte	0x26
	.zero		1


	//   ....[83]....
        /*063c*/ 	.word	0x00004d70
        /*0640*/ 	.word	0x000000ff
        /*0644*/ 	.word	0x00000088
        /*0648*/ 	.short	0x010a
        /*064a*/ 	.byte	0x15
	.zero		1


	//   ....[84]....
        /*064c*/ 	.word	0x00004f60
        /*0650*/ 	.word	0x000000ff
        /*0654*/ 	.word	0x00000068
        /*0658*/ 	.short	0x010b
        /*065a*/ 	.byte	0x15
	.zero		1


	//   ....[85]....
        /*065c*/ 	.word	0x00004f70
        /*0660*/ 	.word	0x000000ff
        /*0664*/ 	.word	0x00000000
        /*0668*/ 	.short	0x0101
        /*066a*/ 	.byte	0x25
	.zero		1


	//   ....[86]....
        /*066c*/ 	.word	0x00004fa0
        /*0670*/ 	.word	0x000000ff
        /*0674*/ 	.word	0x00000070
        /*0678*/ 	.short	0x010a
        /*067a*/ 	.byte	0x15
	.zero		1


	//   ....[87]....
        /*067c*/ 	.word	0x00004fc0
        /*0680*/ 	.word	0x000000ff
        /*0684*/ 	.word	0x00000078
        /*0688*/ 	.short	0x010a
        /*068a*/ 	.byte	0x15
	.zero		1


	//   ....[88]....
        /*068c*/ 	.word	0x00004fe0
        /*0690*/ 	.word	0x000000ff
        /*0694*/ 	.word	0x00000080
        /*0698*/ 	.short	0x010a
        /*069a*/ 	.byte	0x15
	.zero		1


	//   ....[89]....
        /*069c*/ 	.word	0x00005020
        /*06a0*/ 	.word	0x00000000
        /*06a4*/ 	.word	0x00000088
        /*06a8*/ 	.short	0x010a
        /*06aa*/ 	.byte	0xff
	.zero		1


	//   ....[90]....
        /*06ac*/ 	.word	0x00005370
        /*06b0*/ 	.word	0x00000003
        /*06b4*/ 	.word	0x000000a0
        /*06b8*/ 	.short	0x010a
        /*06ba*/ 	.byte	0xff
	.zero		1


	//   ....[91]....
        /*06bc*/ 	.word	0x000054f0
        /*06c0*/ 	.word	0x00000000
        /*06c4*/ 	.word	0x00000000
        /*06c8*/ 	.short	0x0101
        /*06ca*/ 	.byte	0xff
	.zero		1


	//   ....[92]....
        /*06cc*/ 	.word	0x00006040
        /*06d0*/ 	.word	0x00000002
        /*06d4*/ 	.word	0x00000050
        /*06d8*/ 	.short	0x010a
        /*06da*/ 	.byte	0xff
	.zero		1


	//   ....[93]....
        /*06dc*/ 	.word	0x000060b0
        /*06e0*/ 	.word	0x00000047
        /*06e4*/ 	.word	0x000000c0
        /*06e8*/ 	.short	0x010a
        /*06ea*/ 	.byte	0xff
	.zero		1


	//   ....[94]....
        /*06ec*/ 	.word	0x000061a0
        /*06f0*/ 	.word	0x00000002
        /*06f4*/ 	.word	0x00000050
        /*06f8*/ 	.short	0x010a
        /*06fa*/ 	.byte	0xff
	.zero		1


	//   ....[95]....
        /*06fc*/ 	.word	0x000062b0
        /*0700*/ 	.word	0x00000000
        /*0704*/ 	.word	0x00000000
        /*0708*/ 	.short	0x0101
        /*070a*/ 	.byte	0xff
	.zero		1


	//   ....[96]....
        /*070c*/ 	.word	0x00006330
        /*0710*/ 	.word	0x00000047
        /*0714*/ 	.word	0x000000c0
        /*0718*/ 	.short	0x010a
        /*071a*/ 	.byte	0xff
	.zero		1


	//   ....[97]....
        /*071c*/ 	.word	0x00006e80
        /*0720*/ 	.word	0x00000070
        /*0724*/ 	.word	0x00000050
        /*0728*/ 	.short	0x010a
        /*072a*/ 	.byte	0xff
	.zero		1


	//   ....[98]....
        /*072c*/ 	.word	0x00006f50
        /*0730*/ 	.word	0x00000070
        /*0734*/ 	.word	0x00000050
        /*0738*/ 	.short	0x010a
        /*073a*/ 	.byte	0xff
	.zero		1


	//   ....[99]....
        /*073c*/ 	.word	0x00007060
        /*0740*/ 	.word	0x00000000
        /*0744*/ 	.word	0x00000000
        /*0748*/ 	.short	0x0101
        /*074a*/ 	.byte	0xff
	.zero		1


	//   ....[100]....
        /*074c*/ 	.word	0x00007bd0
        /*0750*/ 	.word	0x00000070
        /*0754*/ 	.word	0x00000050
        /*0758*/ 	.short	0x010a
        /*075a*/ 	.byte	0xff
	.zero		1


	//   ....[101]....
        /*075c*/ 	.word	0x00007ca0
        /*0760*/ 	.word	0x00000070
        /*0764*/ 	.word	0x00000050
        /*0768*/ 	.short	0x010a
        /*076a*/ 	.byte	0xff
	.zero		1


	//   ....[102]....
        /*076c*/ 	.word	0x00007db0
        /*0770*/ 	.word	0x00000000
        /*0774*/ 	.word	0x00000000
        /*0778*/ 	.short	0x0101
        /*077a*/ 	.byte	0xff
	.zero		1


	//   ....[103]....
        /*077c*/ 	.word	0x00008950
        /*0780*/ 	.word	0x00000066
        /*0784*/ 	.word	0x00000050
        /*0788*/ 	.short	0x010a
        /*078a*/ 	.byte	0xff
	.zero		1


	//   ....[104]....
        /*078c*/ 	.word	0x00008a20
        /*0790*/ 	.word	0x00000066
        /*0794*/ 	.word	0x00000050
        /*0798*/ 	.short	0x010a
        /*079a*/ 	.byte	0xff
	.zero		1


	//   ....[105]....
        /*079c*/ 	.word	0x00008b30
        /*07a0*/ 	.word	0x00000000
        /*07a4*/ 	.word	0x00000000
        /*07a8*/ 	.short	0x0101
        /*07aa*/ 	.byte	0xff
	.zero		1


	//   ....[106]....
        /*07ac*/ 	.word	0x00008fc0
        /*07b0*/ 	.word	0x000000ff
        /*07b4*/ 	.word	0x00000000
        /*07b8*/ 	.short	0x0101
        /*07ba*/ 	.byte	0x04
	.zero		1


	//   ....[107]....
        /*07bc*/ 	.word	0x000097d0
        /*07c0*/ 	.word	0x00000000
        /*07c4*/ 	.word	0x00000110
        /*07c8*/ 	.short	0x010a
        /*07ca*/ 	.byte	0xff
	.zero		1


	//   ....[108]....
        /*07cc*/ 	.word	0x00009830
        /*07d0*/ 	.word	0x00000000
        /*07d4*/ 	.word	0x00000028
        /*07d8*/ 	.short	0x010a
        /*07da*/ 	.byte	0xff
	.zero		1


	//   ....[109]....
        /*07dc*/ 	.word	0x00009890
        /*07e0*/ 	.word	0x00000000
        /*07e4*/ 	.word	0x00000028
        /*07e8*/ 	.short	0x010a
        /*07ea*/ 	.byte	0xff
	.zero		1


	//   ....[110]....
        /*07ec*/ 	.word	0x000098e0
        /*07f0*/ 	.word	0x00000003
        /*07f4*/ 	.word	0x000000a0
        /*07f8*/ 	.short	0x010a
        /*07fa*/ 	.byte	0xff
	.zero		1


	//   ....[111]....
        /*07fc*/ 	.word	0x00009940
        /*0800*/ 	.word	0x00000000
        /*0804*/ 	.word	0x00000000
        /*0808*/ 	.short	0x010a
        /*080a*/ 	.byte	0xff
	.zero		1


	//   ....[112]....
        /*080c*/ 	.word	0x000099a0
        /*0810*/ 	.word	0x00000000
        /*0814*/ 	.word	0x00000000
        /*0818*/ 	.short	0x010a
        /*081a*/ 	.byte	0xff
	.zero		1


	//   ....[113]....
        /*081c*/ 	.word	0x00009a00
        /*0820*/ 	.word	0x00000000
        /*0824*/ 	.word	0x00000000
        /*0828*/ 	.short	0x010a
        /*082a*/ 	.byte	0xff
	.zero		1


	//   ....[114]....
        /*082c*/ 	.word	0x00009a60
        /*0830*/ 	.word	0x00000000
        /*0834*/ 	.word	0x00000000
        /*0838*/ 	.short	0x010a
        /*083a*/ 	.byte	0xff
	.zero		1


	//   ....[115]....
        /*083c*/ 	.word	0x00009ab0
        /*0840*/ 	.word	0x00000002
        /*0844*/ 	.word	0x00000100
        /*0848*/ 	.short	0x010a
        /*084a*/ 	.byte	0xff
	.zero		1


	//   ....[116]....
        /*084c*/ 	.word	0x00009b10
        /*0850*/ 	.word	0x00000002
        /*0854*/ 	.word	0x000000b0
        /*0858*/ 	.short	0x010a
        /*085a*/ 	.byte	0xff
	.zero		1


	//   ....[117]....
        /*085c*/ 	.word	0x00009b60
        /*0860*/ 	.word	0x00000002
        /*0864*/ 	.word	0x000000a0
        /*0868*/ 	.short	0x010a
        /*086a*/ 	.byte	0xff
	.zero		1


	//   ....[118]....
        /*086c*/ 	.word	0x00009bc0
        /*0870*/ 	.word	0x00000000
        /*0874*/ 	.word	0x000000b0
        /*0878*/ 	.short	0x010a
        /*087a*/ 	.byte	0xff
	.zero		1


	//   ....[119]....
        /*087c*/ 	.word	0x00009c10
        /*0880*/ 	.word	0x00000000
        /*0884*/ 	.word	0x000000a0
        /*0888*/ 	.short	0x010a
        /*088a*/ 	.byte	0xff
	.zero		1


	//   ....[120]....
        /*088c*/ 	.word	0x00009c70
        /*0890*/ 	.word	0x00000003
        /*0894*/ 	.word	0x000000e0
        /*0898*/ 	.short	0x010a
        /*089a*/ 	.byte	0xff
	.zero		1


	//   ....[121]....
        /*089c*/ 	.word	0x00009cd0
        /*08a0*/ 	.word	0x00000000
        /*08a4*/ 	.word	0x00000000
        /*08a8*/ 	.short	0x010a
        /*08aa*/ 	.byte	0xff
	.zero		1


	//   ....[122]....
        /*08ac*/ 	.word	0x00009d30
        /*08b0*/ 	.word	0x00000000
        /*08b4*/ 	.word	0x00000000
        /*08b8*/ 	.short	0x010a
        /*08ba*/ 	.byte	0xff
	.zero		1


	//   ....[123]....
        /*08bc*/ 	.word	0x00009d90
        /*08c0*/ 	.word	0x00000000
        /*08c4*/ 	.word	0x00000000
        /*08c8*/ 	.short	0x010a
        /*08ca*/ 	.byte	0xff
	.zero		1


	//   ....[124]....
        /*08cc*/ 	.word	0x00009df0
        /*08d0*/ 	.word	0x00000000
        /*08d4*/ 	.word	0x00000000
        /*08d8*/ 	.short	0x010a
        /*08da*/ 	.byte	0xff
	.zero		1


	//   ....[125]....
        /*08dc*/ 	.word	0x00009e50
        /*08e0*/ 	.word	0x00000000
        /*08e4*/ 	.word	0x00000000
        /*08e8*/ 	.short	0x010a
        /*08ea*/ 	.byte	0xff
	.zero		1


	//   ....[126]....
        /*08ec*/ 	.word	0x00009ea0
        /*08f0*/ 	.word	0x0000000c
        /*08f4*/ 	.word	0x000000a0
        /*08f8*/ 	.short	0x010a
        /*08fa*/ 	.byte	0xff
	.zero		1


	//   ....[127]....
        /*08fc*/ 	.word	0x00009f00
        /*0900*/ 	.word	0x00000000
        /*0904*/ 	.word	0x00000098
        /*0908*/ 	.short	0x010a
        /*090a*/ 	.byte	0xff
	.zero		1


	//   ....[128]....
        /*090c*/ 	.word	0x00009f60
        /*0910*/ 	.word	0x00000000
        /*0914*/ 	.word	0x00000070
        /*0918*/ 	.short	0x010a
        /*091a*/ 	.byte	0xff
	.zero		1


	//   ....[129]....
        /*091c*/ 	.word	0x00009fc0
        /*0920*/ 	.word	0x00000000
        /*0924*/ 	.word	0x00000078
        /*0928*/ 	.short	0x010a
        /*092a*/ 	.byte	0xff
	.zero		1


	//   ....[130]....
        /*092c*/ 	.word	0x0000a020
        /*0930*/ 	.word	0x00000000
        /*0934*/ 	.word	0x00000080
        /*0938*/ 	.short	0x010a
        /*093a*/ 	.byte	0xff
	.zero		1


	//   ....[131]....
        /*093c*/ 	.word	0x0000a080
        /*0940*/ 	.word	0x00000000
        /*0944*/ 	.word	0x00000088
        /*0948*/ 	.short	0x010a
        /*094a*/ 	.byte	0xff
	.zero		1


	//   ....[132]....
        /*094c*/ 	.word	0x0000a0e0
        /*0950*/ 	.word	0x00000000
        /*0954*/ 	.word	0x00000070
        /*0958*/ 	.short	0x010a
        /*095a*/ 	.byte	0xff
	.zero		1


	//   ....[133]....
        /*095c*/ 	.word	0x0000a140
        /*0960*/ 	.word	0x00000000
        /*0964*/ 	.word	0x00000078
        /*0968*/ 	.short	0x010a
        /*096a*/ 	.byte	0xff
	.zero		1


	//   ....[134]....
        /*096c*/ 	.word	0x0000a1a0
        /*0970*/ 	.word	0x00000000
        /*0974*/ 	.word	0x00000080
        /*0978*/ 	.short	0x010a
        /*097a*/ 	.byte	0xff
	.zero		1


	//   ....[135]....
        /*097c*/ 	.word	0x0000a1f0
        /*0980*/ 	.word	0x00000003
        /*0984*/ 	.word	0x000000a0
        /*0988*/ 	.short	0x010a
        /*098a*/ 	.byte	0xff
	.zero		1


	//   ....[136]....
        /*098c*/ 	.word	0x0000a240
        /*0990*/ 	.word	0x00000002
        /*0994*/ 	.word	0x00000050
        /*0998*/ 	.short	0x010a
        /*099a*/ 	.byte	0xff
	.zero		1


	//   ....[137]....
        /*099c*/ 	.word	0x0000a290
        /*09a0*/ 	.word	0x00000047
        /*09a4*/ 	.word	0x000000c0
        /*09a8*/ 	.short	0x010a
        /*09aa*/ 	.byte	0xff
	.zero		1


	//   ....[138]....
        /*09ac*/ 	.word	0x0000a2e0
        /*09b0*/ 	.word	0x00000070
        /*09b4*/ 	.word	0x00000050
        /*09b8*/ 	.short	0x010a
        /*09ba*/ 	.byte	0xff
	.zero		1


	//   ....[139]....
        /*09bc*/ 	.word	0x0000a330
        /*09c0*/ 	.word	0x00000070
        /*09c4*/ 	.word	0x00000050
        /*09c8*/ 	.short	0x010a
        /*09ca*/ 	.byte	0xff
	.zero		1


	//   ....[140]....
        /*09cc*/ 	.word	0x0000a380
        /*09d0*/ 	.word	0x00000066
        /*09d4*/ 	.word	0x00000050
        /*09d8*/ 	.short	0x010a
        /*09da*/ 	.byte	0xff
	.zero		1


	//----- nvinfo : EIATTR_NUM_MBARRIERS
	.align		4
.L_48:
        /*09dc*/ 	.byte	0x03, 0x38
        /*09de*/ 	.short	0x0024


	//----- nvinfo : EIATTR_EXIT_INSTR_OFFSETS
	.align		4
        /*09e0*/ 	.byte	0x04, 0x1c
        /*09e2*/ 	.short	(.L_50 - .L_49)


	//   ....[0]....
.L_49:
        /*09e4*/ 	.word	0x00002b40


	//   ....[1]....
        /*09e8*/ 	.word	0x00003050


	//   ....[2]....
        /*09ec*/ 	.word	0x000030b0


	//   ....[3]....
        /*09f0*/ 	.word	0x00003ee0


	//   ....[4]....
        /*09f4*/ 	.word	0x00005050


	//   ....[5]....
        /*09f8*/ 	.word	0x00005090


	//   ....[6]....
        /*09fc*/ 	.word	0x000097c0


	//----- nvinfo : EIATTR_MAX_THREADS
	.align		4
.L_50:
        /*0a00*/ 	.byte	0x04, 0x05
        /*0a02*/ 	.short	(.L_52 - .L_51)
.L_51:
        /*0a04*/ 	.word	0x00000100
        /*0a08*/ 	.word	0x00000001
        /*0a0c*/ 	.word	0x00000001


	//----- nvinfo : EIATTR_CRS_STACK_SIZE
	.align		4
.L_52:
        /*0a10*/ 	.byte	0x04, 0x1e
        /*0a12*/ 	.short	(.L_54 - .L_53)
.L_53:
        /*0a14*/ 	.word	0x00000000


	//----- nvinfo : EIATTR_CBANK_PARAM_SIZE
	.align		4
.L_54:
        /*0a18*/ 	.byte	0x03, 0x19
        /*0a1a*/ 	.short	0x0800


	//----- nvinfo : EIATTR_PARAM_CBANK
	.align		4
        /*0a1c*/ 	.byte	0x04, 0x0a
        /*0a1e*/ 	.short	(.L_56 - .L_55)
	.align		4
.L_55:
        /*0a20*/ 	.word	index@(.nv.constant0._ZN7cutlass13device_kernelINS_4gemm6kernel13GemmUniversalIN4cute5tupleIJiiiiEEENS1_10collective13CollectiveMmaINS1_35MainloopSm100TmaUmmaWarpSpecializedILi5ELi2ELi4ENS5_IJNS4_1CILi2EEESB_NSA_ILi1EEEEEEEENS5_IJNSA_ILi64EEENSA_ILi256EEENSA_ILi32EEEEEENS_12float_e5m2_tENS5_IJlSC_lEEESJ_SK_NS4_8TiledMMAINS4_8MMA_AtomIJNS4_10MMA_TraitsINS4_19SM100_MMA_F8F6F4_SSEJSJ_SJ_fSF_SG_NS4_17integral_constantINS4_4UMMA5MajorELSR_0EEESS_NSP_INSQ_7ScaleInELST_0EEESU_EEEEEENS4_6LayoutINS5_IJSC_SC_SC_EEENS5_IJNSA_ILi0EEESZ_SZ_EEEEENS5_IJNS4_10UnderscoreES12_S12_EEEEENS4_23SM90_TMA_LOAD_MULTICASTENS4_14ComposedLayoutINS4_7SwizzleILi1ELi4ELi3EEENS4_18smem_ptr_flag_bitsILi8EEENSX_INS5_IJNSA_ILi8EEESH_EEENS5_IJSH_SC_EEEEEEEvNS4_8identityES15_S1F_vS1G_EENS_8epilogue10collective18CollectiveEpilogueINS1I_23Sm100TmaWarpSpecializedILi4ELi2ELi32ELb0ELb0EEEJSI_NS5_IJNSX_ISF_SC_EES1N_EEESJ_SK_SJ_SK_NS1I_6fusion15FusionCallbacksIS1M_NS1P_17LinearCombinationISJ_fSJ_fLNS_15FloatRoundStyleE2EEESI_S1O_JEEENS4_5SM1004TMEM4LOAD26SM100_TMEM_LOAD_16dp32b32xENS4_13SM90_TMA_LOADENS16_INS17_ILi2ELi4ELi3EEES1A_NSX_INS5_IJS1B_SF_EEENS5_IJSF_SC_EEEEEEENS4_39AutoVectorizingCopyWithAssumedAlignmentILi128EEENS4_14SM90_TMA_STOREES24_S26_S26_EEEvvEEEEvNT_6ParamsE)
        /*0a24*/ 	.short	0x0380
        /*0a26*/ 	.short	0x0800


	//----- nvinfo : EIATTR_SW_WAR
	.align		4
.L_56:
        /*0a28*/ 	.byte	0x04, 0x36
        /*0a2a*/ 	.short	(.L_58 - .L_57)
.L_57:
        /*0a2c*/ 	.word	0x00000008
.L_58:


//--------------------- .nv.callgraph             --------------------------
	.section	.nv.callgraph,"",@"SHT_CUDA_CALLGRAPH"
	.align	4
	.sectionentsize	8
	.align		4
        /*0000*/ 	.word	0x00000000
	.align		4
        /*0004*/ 	.word	0xffffffff
	.align		4
        /*0008*/ 	.word	index@(_ZN7cutlass13device_kernelINS_4gemm6kernel13GemmUniversalIN4cute5tupleIJiiiiEEENS1_10collective13CollectiveMmaINS1_35MainloopSm100TmaUmmaWarpSpecializedILi5ELi2ELi4ENS5_IJNS4_1CILi2EEESB_NSA_ILi1EEEEEEEENS5_IJNSA_ILi64EEENSA_ILi256EEENSA_ILi32EEEEEENS_12float_e5m2_tENS5_IJlSC_lEEESJ_SK_NS4_8TiledMMAINS4_8MMA_AtomIJNS4_10MMA_TraitsINS4_19SM100_MMA_F8F6F4_SSEJSJ_SJ_fSF_SG_NS4_17integral_constantINS4_4UMMA5MajorELSR_0EEESS_NSP_INSQ_7ScaleInELST_0EEESU_EEEEEENS4_6LayoutINS5_IJSC_SC_SC_EEENS5_IJNSA_ILi0EEESZ_SZ_EEEEENS5_IJNS4_10UnderscoreES12_S12_EEEEENS4_23SM90_TMA_LOAD_MULTICASTENS4_14ComposedLayoutINS4_7SwizzleILi1ELi4ELi3EEENS4_18smem_ptr_flag_bitsILi8EEENSX_INS5_IJNSA_ILi8EEESH_EEENS5_IJSH_SC_EEEEEEEvNS4_8identityES15_S1F_vS1G_EENS_8epilogue10collective18CollectiveEpilogueINS1I_23Sm100TmaWarpSpecializedILi4ELi2ELi32ELb0ELb0EEEJSI_NS5_IJNSX_ISF_SC_EES1N_EEESJ_SK_SJ_SK_NS1I_6fusion15FusionCallbacksIS1M_NS1P_17LinearCombinationISJ_fSJ_fLNS_15FloatRoundStyleE2EEESI_S1O_JEEENS4_5SM1004TMEM4LOAD26SM100_TMEM_LOAD_16dp32b32xENS4_13SM90_TMA_LOADENS16_INS17_ILi2ELi4ELi3EEES1A_NSX_INS5_IJS1B_SF_EEENS5_IJSF_SC_EEEEEEENS4_39AutoVectorizingCopyWithAssumedAlignmentILi128EEENS4_14SM90_TMA_STOREES24_S26_S26_EEEvvEEEEvNT_6ParamsE)
	.align		4
        /*000c*/ 	.word	index@(__assertfail)
	.align		4
        /*0010*/ 	.word	0x00000000
	.align		4
        /*0014*/ 	.word	0xfffffffe
	.align		4
        /*0018*/ 	.word	0x00000000
	.align		4
        /*001c*/ 	.word	0xfffffffd
	.align		4
        /*0020*/ 	.word	0x00000000
	.align		4
        /*0024*/ 	.word	0xfffffffc


//--------------------- .nv.constant4             --------------------------
	.section	.nv.constant4,"a",@progbits
	.align	8
	.align		8
.nv.constant4:
        /*0000*/ 	.dword	__assertfail
	.align		8
        /*0008*/ 	.dword	__unnamed_1
	.align		8
        /*0010*/ 	.dword	__unnamed_2
	.align		8
        /*0018*/ 	.dword	__unnamed_3
	.align		8
        /*0020*/ 	.dword	_ZN39_INTERNAL_68064691_4_k_cu_1cec226f_93964cuda3std3__45__cpo5beginE
	.align		8
        /*0028*/ 	.dword	_ZN39_INTERNAL_68064691_4_k_cu_1cec226f_93964cuda3std3__45__cpo3endE
	.align		8
        /*0030*/ 	.dword	_ZN39_INTERNAL_68064691_4_k_cu_1cec226f_93964cuda3std3__45__cpo6cbeginE
	.align		8
        /*0038*/ 	.dword	_ZN39_INTERNAL_68064691_4_k_cu_1cec226f_93964cuda3std3__45__cpo4cendE
	.align		8
        /*0040*/ 	.dword	_ZN39_INTERNAL_68064691_4_k_cu_1cec226f_93964cuda3std3__441_GLOBAL__N__68064691_4_k_cu_1cec226f_93966ignoreE
	.align		8
        /*0048*/ 	.dword	_ZN39_INTERNAL_68064691_4_k_cu_1cec226f_93964cuda3std3__419piecewise_constructE
	.align		8
        /*0050*/ 	.dword	_ZN39_INTERNAL_68064691_4_k_cu_1cec226f_93964cuda3std3__48in_placeE
	.align		8
        /*0058*/ 	.dword	_ZN39_INTERNAL_68064691_4_k_cu_1cec226f_93964cuda3std6ranges3__45__cpo4swapE
	.align		8
        /*0060*/ 	.dword	_ZN39_INTERNAL_68064691_4_k_cu_1cec226f_93964cuda3std6ranges3__45__cpo9iter_moveE
	.align		8
        /*0068*/ 	.dword	_ZN39_INTERNAL_68064691_4_k_cu_1cec226f_93964cute7productE
	.align		8
        /*0070*/ 	.dword	_ZN39_INTERNAL_68064691_4_k_cu_1cec226f_93964cute1_E
	.align		8
        /*0078*/ 	.dword	$str$25
	.align		8
        /*0080*/ 	.dword	$str$26
	.align		8
        /*0088*/ 	.dword	$str$27
	.align		8
        /*0090*/ 	.dword	$str$28


//--------------------- .text._ZN7cutlass13device_kernelINS_4gemm6kernel13GemmUniversalIN4cute5tupleIJiiiiEEENS1_10collective13CollectiveMmaINS1_35MainloopSm100TmaUmmaWarpSpecializedILi5ELi2ELi4ENS5_IJNS4_1CILi2EEESB_NSA_ILi1EEEEEEEENS5_IJNSA_ILi64EEENSA_ILi256EEENSA_ILi32EEEEEENS_12float_e5m2_tENS5_IJlSC_lEEESJ_SK_NS4_8TiledMMAINS4_8MMA_AtomIJNS4_10MMA_TraitsINS4_19SM100_MMA_F8F6F4_SSEJSJ_SJ_fSF_SG_NS4_17integral_constantINS4_4UMMA5MajorELSR_0EEESS_NSP_INSQ_7ScaleInELST_0EEESU_EEEEEENS4_6LayoutINS5_IJSC_SC_SC_EEENS5_IJNSA_ILi0EEESZ_SZ_EEEEENS5_IJNS4_10UnderscoreES12_S12_EEEEENS4_23SM90_TMA_LOAD_MULTICASTENS4_14ComposedLayoutINS4_7SwizzleILi1ELi4ELi3EEENS4_18smem_ptr_flag_bitsILi8EEENSX_INS5_IJNSA_ILi8EEESH_EEENS5_IJSH_SC_EEEEEEEvNS4_8identityES15_S1F_vS1G_EENS_8epilogue10collective18CollectiveEpilogueINS1I_23Sm100TmaWarpSpecializedILi4ELi2ELi32ELb0ELb0EEEJSI_NS5_IJNSX_ISF_SC_EES1N_EEESJ_SK_SJ_SK_NS1I_6fusion15FusionCallbacksIS1M_NS1P_17LinearCombinationISJ_fSJ_fLNS_15FloatRoundStyleE2EEESI_S1O_JEEENS4_5SM1004TMEM4LOAD26SM100_TMEM_LOAD_16dp32b32xENS4_13SM90_TMA_LOADENS16_INS17_ILi2ELi4ELi3EEES1A_NSX_INS5_IJS1B_SF_EEENS5_IJSF_SC_EEEEEEENS4_39AutoVectorizingCopyWithAssumedAlignmentILi128EEENS4_14SM90_TMA_STOREES24_S26_S26_EEEvvEEEEvNT_6ParamsE --------------------------
	.section	.text._ZN7cutlass13device_kernelINS_4gemm6kernel13GemmUniversalIN4cute5tupleIJiiiiEEENS1_10collective13CollectiveMmaINS1_35MainloopSm100TmaUmmaWarpSpecializedILi5ELi2ELi4ENS5_IJNS4_1CILi2EEESB_NSA_ILi1EEEEEEEENS5_IJNSA_ILi64EEENSA_ILi256EEENSA_ILi32EEEEEENS_12float_e5m2_tENS5_IJlSC_lEEESJ_SK_NS4_8TiledMMAINS4_8MMA_AtomIJNS4_10MMA_TraitsINS4_19SM100_MMA_F8F6F4_SSEJSJ_SJ_fSF_SG_NS4_17integral_constantINS4_4UMMA5MajorELSR_0EEESS_NSP_INSQ_7ScaleInELST_0EEESU_EEEEEENS4_6LayoutINS5_IJSC_SC_SC_EEENS5_IJNSA_ILi0EEESZ_SZ_EEEEENS5_IJNS4_10UnderscoreES12_S12_EEEEENS4_23SM90_TMA_LOAD_MULTICASTENS4_14ComposedLayoutINS4_7SwizzleILi1ELi4ELi3EEENS4_18smem_ptr_flag_bitsILi8EEENSX_INS5_IJNSA_ILi8EEESH_EEENS5_IJSH_SC_EEEEEEEvNS4_8identityES15_S1F_vS1G_EENS_8epilogue10collective18CollectiveEpilogueINS1I_23Sm100TmaWarpSpecializedILi4ELi2ELi32ELb0ELb0EEEJSI_NS5_IJNSX_ISF_SC_EES1N_EEESJ_SK_SJ_SK_NS1I_6fusion15FusionCallbacksIS1M_NS1P_17LinearCombinationISJ_fSJ_fLNS_15FloatRoundStyleE2EEESI_S1O_JEEENS4_5SM1004TMEM4LOAD26SM100_TMEM_LOAD_16dp32b32xENS4_13SM90_TMA_LOADENS16_INS17_ILi2ELi4ELi3EEES1A_NSX_INS5_IJS1B_SF_EEENS5_IJSF_SC_EEEEEEENS4_39AutoVectorizingCopyWithAssumedAlignmentILi128EEENS4_14SM90_TMA_STOREES24_S26_S26_EEEvvEEEEvNT_6ParamsE,"ax",@progbits
	.align	128
.text._ZN7cutlass13device_kernelINS_4gemm6kernel13GemmUniversalIN4cute5tupleIJiiiiEEENS1_10collective13CollectiveMmaINS1_35MainloopSm100TmaUmmaWarpSpecializedILi5ELi2ELi4ENS5_IJNS4_1CILi2EEESB_NSA_ILi1EEEEEEEENS5_IJNSA_ILi64EEENSA_ILi256EEENSA_ILi32EEEEEENS_12float_e5m2_tENS5_IJlSC_lEEESJ_SK_NS4_8TiledMMAINS4_8MMA_AtomIJNS4_10MMA_TraitsINS4_19SM100_MMA_F8F6F4_SSEJSJ_SJ_fSF_SG_NS4_17integral_constantINS4_4UMMA5MajorELSR_0EEESS_NSP_INSQ_7ScaleInELST_0EEESU_EEEEEENS4_6LayoutINS5_IJSC_SC_SC_EEENS5_IJNSA_ILi0EEESZ_SZ_EEEEENS5_IJNS4_10UnderscoreES12_S12_EEEEENS4_23SM90_TMA_LOAD_MULTICASTENS4_14ComposedLayoutINS4_7SwizzleILi1ELi4ELi3EEENS4_18smem_ptr_flag_bitsILi8EEENSX_INS5_IJNSA_ILi8EEESH_EEENS5_IJSH_SC_EEEEEEEvNS4_8identityES15_S1F_vS1G_EENS_8epilogue10collective18CollectiveEpilogueINS1I_23Sm100TmaWarpSpecializedILi4ELi2ELi32ELb0ELb0EEEJSI_NS5_IJNSX_ISF_SC_EES1N_EEESJ_SK_SJ_SK_NS1I_6fusion15FusionCallbacksIS1M_NS1P_17LinearCombinationISJ_fSJ_fLNS_15FloatRoundStyleE2EEESI_S1O_JEEENS4_5SM1004TMEM4LOAD26SM100_TMEM_LOAD_16dp32b32xENS4_13SM90_TMA_LOADENS16_INS17_ILi2ELi4ELi3EEES1A_NSX_INS5_IJS1B_SF_EEENS5_IJSF_SC_EEEEEEENS4_39AutoVectorizingCopyWithAssumedAlignmentILi128EEENS4_14SM90_TMA_STOREES24_S26_S26_EEEvvEEEEvNT_6ParamsE:
        .type           _ZN7cutlass13device_kernelINS_4gemm6kernel13GemmUniversalIN4cute5tupleIJiiiiEEENS1_10collective13CollectiveMmaINS1_35MainloopSm100TmaUmmaWarpSpecializedILi5ELi2ELi4ENS5_IJNS4_1CILi2EEESB_NSA_ILi1EEEEEEEENS5_IJNSA_ILi64EEENSA_ILi256EEENSA_ILi32EEEEEENS_12float_e5m2_tENS5_IJlSC_lEEESJ_SK_NS4_8TiledMMAINS4_8MMA_AtomIJNS4_10MMA_TraitsINS4_19SM100_MMA_F8F6F4_SSEJSJ_SJ_fSF_SG_NS4_17integral_constantINS4_4UMMA5MajorELSR_0EEESS_NSP_INSQ_7ScaleInELST_0EEESU_EEEEEENS4_6LayoutINS5_IJSC_SC_SC_EEENS5_IJNSA_ILi0EEESZ_SZ_EEEEENS5_IJNS4_10UnderscoreES12_S12_EEEEENS4_23SM90_TMA_LOAD_MULTICASTENS4_14ComposedLayoutINS4_7SwizzleILi1ELi4ELi3EEENS4_18smem_ptr_flag_bitsILi8EEENSX_INS5_IJNSA_ILi8EEESH_EEENS5_IJSH_SC_EEEEEEEvNS4_8identityES15_S1F_vS1G_EENS_8epilogue10collective18CollectiveEpilogueINS1I_23Sm100TmaWarpSpecializedILi4ELi2ELi32ELb0ELb0EEEJSI_NS5_IJNSX_ISF_SC_EES1N_EEESJ_SK_SJ_SK_NS1I_6fusion15FusionCallbacksIS1M_NS1P_17LinearCombinationISJ_fSJ_fLNS_15FloatRoundStyleE2EEESI_S1O_JEEENS4_5SM1004TMEM4LOAD26SM100_TMEM_LOAD_16dp32b32xENS4_13SM90_TMA_LOADENS16_INS17_ILi2ELi4ELi3EEES1A_NSX_INS5_IJS1B_SF_EEENS5_IJSF_SC_EEEEEEENS4_39AutoVectorizingCopyWithAssumedAlignmentILi128EEENS4_14SM90_TMA_STOREES24_S26_S26_EEEvvEEEEvNT_6ParamsE,@function
        .size           _ZN7cutlass13device_kernelINS_4gemm6kernel13GemmUniversalIN4cute5tupleIJiiiiEEENS1_10collective13CollectiveMmaINS1_35MainloopSm100TmaUmmaWarpSpecializedILi5ELi2ELi4ENS5_IJNS4_1CILi2EEESB_NSA_ILi1EEEEEEEENS5_IJNSA_ILi64EEENSA_ILi256EEENSA_ILi32EEEEEENS_12float_e5m2_tENS5_IJlSC_lEEESJ_SK_NS4_8TiledMMAINS4_8MMA_AtomIJNS4_10MMA_TraitsINS4_19SM100_MMA_F8F6F4_SSEJSJ_SJ_fSF_SG_NS4_17integral_constantINS4_4UMMA5MajorELSR_0EEESS_NSP_INSQ_7ScaleInELST_0EEESU_EEEEEENS4_6LayoutINS5_IJSC_SC_SC_EEENS5_IJNSA_ILi0EEESZ_SZ_EEEEENS5_IJNS4_10UnderscoreES12_S12_EEEEENS4_23SM90_TMA_LOAD_MULTICASTENS4_14ComposedLayoutINS4_7SwizzleILi1ELi4ELi3EEENS4_18smem_ptr_flag_bitsILi8EEENSX_INS5_IJNSA_ILi8EEESH_EEENS5_IJSH_SC_EEEEEEEvNS4_8identityES15_S1F_vS1G_EENS_8epilogue10collective18CollectiveEpilogueINS1I_23Sm100TmaWarpSpecializedILi4ELi2ELi32ELb0ELb0EEEJSI_NS5_IJNSX_ISF_SC_EES1N_EEESJ_SK_SJ_SK_NS1I_6fusion15FusionCallbacksIS1M_NS1P_17LinearCombinationISJ_fSJ_fLNS_15FloatRoundStyleE2EEESI_S1O_JEEENS4_5SM1004TMEM4LOAD26SM100_TMEM_LOAD_16dp32b32xENS4_13SM90_TMA_LOADENS16_INS17_ILi2ELi4ELi3EEES1A_NSX_INS5_IJS1B_SF_EEENS5_IJSF_SC_EEEEEEENS4_39AutoVectorizingCopyWithAssumedAlignmentILi128EEENS4_14SM90_TMA_STOREES24_S26_S26_EEEvvEEEEvNT_6ParamsE,(.L_x_180 - _ZN7cutlass13device_kernelINS_4gemm6kernel13GemmUniversalIN4cute5tupleIJiiiiEEENS1_10collective13CollectiveMmaINS1_35MainloopSm100TmaUmmaWarpSpecializedILi5ELi2ELi4ENS5_IJNS4_1CILi2EEESB_NSA_ILi1EEEEEEEENS5_IJNSA_ILi64EEENSA_ILi256EEENSA_ILi32EEEEEENS_12float_e5m2_tENS5_IJlSC_lEEESJ_SK_NS4_8TiledMMAINS4_8MMA_AtomIJNS4_10MMA_TraitsINS4_19SM100_MMA_F8F6F4_SSEJSJ_SJ_fSF_SG_NS4_17integral_constantINS4_4UMMA5MajorELSR_0EEESS_NSP_INSQ_7ScaleInELST_0EEESU_EEEEEENS4_6LayoutINS5_IJSC_SC_SC_EEENS5_IJNSA_ILi0EEESZ_SZ_EEEEENS5_IJNS4_10UnderscoreES12_S12_EEEEENS4_23SM90_TMA_LOAD_MULTICASTENS4_14ComposedLayoutINS4_7SwizzleILi1ELi4ELi3EEENS4_18smem_ptr_flag_bitsILi8EEENSX_INS5_IJNSA_ILi8EEESH_EEENS5_IJSH_SC_EEEEEEEvNS4_8identityES15_S1F_vS1G_EENS_8epilogue10collective18CollectiveEpilogueINS1I_23Sm100TmaWarpSpecializedILi4ELi2ELi32ELb0ELb0EEEJSI_NS5_IJNSX_ISF_SC_EES1N_EEESJ_SK_SJ_SK_NS1I_6fusion15FusionCallbacksIS1M_NS1P_17LinearCombinationISJ_fSJ_fLNS_15FloatRoundStyleE2EEESI_S1O_JEEENS4_5SM1004TMEM4LOAD26SM100_TMEM_LOAD_16dp32b32xENS4_13SM90_TMA_LOADENS16_INS17_ILi2ELi4ELi3EEES1A_NSX_INS5_IJS1B_SF_EEENS5_IJSF_SC_EEEEEEENS4_39AutoVectorizingCopyWithAssumedAlignmentILi128EEENS4_14SM90_TMA_STOREES24_S26_S26_EEEvvEEEEvNT_6ParamsE)
        .other          _ZN7cutlass13device_kernelINS_4gemm6kernel13GemmUniversalIN4cute5tupleIJiiiiEEENS1_10collective13CollectiveMmaINS1_35MainloopSm100TmaUmmaWarpSpecializedILi5ELi2ELi4ENS5_IJNS4_1CILi2EEESB_NSA_ILi1EEEEEEEENS5_IJNSA_ILi64EEENSA_ILi256EEENSA_ILi32EEEEEENS_12float_e5m2_tENS5_IJlSC_lEEESJ_SK_NS4_8TiledMMAINS4_8MMA_AtomIJNS4_10MMA_TraitsINS4_19SM100_MMA_F8F6F4_SSEJSJ_SJ_fSF_SG_NS4_17integral_constantINS4_4UMMA5MajorELSR_0EEESS_NSP_INSQ_7ScaleInELST_0EEESU_EEEEEENS4_6LayoutINS5_IJSC_SC_SC_EEENS5_IJNSA_ILi0EEESZ_SZ_EEEEENS5_IJNS4_10UnderscoreES12_S12_EEEEENS4_23SM90_TMA_LOAD_MULTICASTENS4_14ComposedLayoutINS4_7SwizzleILi1ELi4ELi3EEENS4_18smem_ptr_flag_bitsILi8EEENSX_INS5_IJNSA_ILi8EEESH_EEENS5_IJSH_SC_EEEEEEEvNS4_8identityES15_S1F_vS1G_EENS_8epilogue10collective18CollectiveEpilogueINS1I_23Sm100TmaWarpSpecializedILi4ELi2ELi32ELb0ELb0EEEJSI_NS5_IJNSX_ISF_SC_EES1N_EEESJ_SK_SJ_SK_NS1I_6fusion15FusionCallbacksIS1M_NS1P_17LinearCombinationISJ_fSJ_fLNS_15FloatRoundStyleE2EEESI_S1O_JEEENS4_5SM1004TMEM4LOAD26SM100_TMEM_LOAD_16dp32b32xENS4_13SM90_TMA_LOADENS16_INS17_ILi2ELi4ELi3EEES1A_NSX_INS5_IJS1B_SF_EEENS5_IJSF_SC_EEEEEEENS4_39AutoVectorizingCopyWithAssumedAlignmentILi128EEENS4_14SM90_TMA_STOREES24_S26_S26_EEEvvEEEEvNT_6ParamsE,@"STO_CUDA_ENTRY STV_DEFAULT"
_ZN7cutlass13device_kernelINS_4gemm6kernel13GemmUniversalIN4cute5tupleIJiiiiEEENS1_10collective13CollectiveMmaINS1_35MainloopSm100TmaUmmaWarpSpecializedILi5ELi2ELi4ENS5_IJNS4_1CILi2EEESB_NSA_ILi1EEEEEEEENS5_IJNSA_ILi64EEENSA_ILi256EEENSA_ILi32EEEEEENS_12float_e5m2_tENS5_IJlSC_lEEESJ_SK_NS4_8TiledMMAINS4_8MMA_AtomIJNS4_10MMA_TraitsINS4_19SM100_MMA_F8F6F4_SSEJSJ_SJ_fSF_SG_NS4_17integral_constantINS4_4UMMA5MajorELSR_0EEESS_NSP_INSQ_7ScaleInELST_0EEESU_EEEEEENS4_6LayoutINS5_IJSC_SC_SC_EEENS5_IJNSA_ILi0EEESZ_SZ_EEEEENS5_IJNS4_10UnderscoreES12_S12_EEEEENS4_23SM90_TMA_LOAD_MULTICASTENS4_14ComposedLayoutINS4_7SwizzleILi1ELi4ELi3EEENS4_18smem_ptr_flag_bitsILi8EEENSX_INS5_IJNSA_ILi8EEESH_EEENS5_IJSH_SC_EEEEEEEvNS4_8identityES15_S1F_vS1G_EENS_8epilogue10collective18CollectiveEpilogueINS1I_23Sm100TmaWarpSpecializedILi4ELi2ELi32ELb0ELb0EEEJSI_NS5_IJNSX_ISF_SC_EES1N_EEESJ_SK_SJ_SK_NS1I_6fusion15FusionCallbacksIS1M_NS1P_17LinearCombinationISJ_fSJ_fLNS_15FloatRoundStyleE2EEESI_S1O_JEEENS4_5SM1004TMEM4LOAD26SM100_TMEM_LOAD_16dp32b32xENS4_13SM90_TMA_LOADENS16_INS17_ILi2ELi4ELi3EEES1A_NSX_INS5_IJS1B_SF_EEENS5_IJSF_SC_EEEEEEENS4_39AutoVectorizingCopyWithAssumedAlignmentILi128EEENS4_14SM90_TMA_STOREES24_S26_S26_EEEvvEEEEvNT_6ParamsE:
[----:B------:R-:W1:Y:S01]  /*0000*/  LDC R1, c[0x0][0x37c] ;  /* 0x0000df00ff017b82 */ /* 0x000e620000000800 */
[----:B------:R-:W2:Y:S01]  /*0010*/  S2R R95, SR_TID.X ;  /* 0x00000000005f7919 */ /* 0x000ea20000002100 */
[----:B------:R-:W3:Y:S01]  /*0020*/  LDCU.64 UR8, c[0x0][0x890] ;  /* 0x00011200ff0877ac */ /* 0x000ee20008000a00 */
[----:B------:R-:W-:Y:S02]  /*0030*/  PRMT R85, RZ, 0x7610, R85 ;  /* 0x00007610ff557816 */ /* 0x000fe40000000055 */
[----:B------:R-:W-:Y:S01]  /*0040*/  ELECT P3, URZ, PT ;  /* 0x0000000000ff782f */ /* 0x000fe20003860000 */
[----:B---3--:R-:W-:-:S04]  /*0050*/  UISETP.NE.U32.AND UP0, UPT, UR8, URZ, UPT ;  /* 0x000000ff0800728c */ /* 0x008fc8000bf05070 */
[----:B------:R-:W-:Y:S01]  /*0060*/  UISETP.NE.AND.EX UP0, UPT, UR9, URZ, UPT, UP0 ;  /* 0x000000ff0900728c */ /* 0x000fe2000bf05300 */
[----:B--2---:R-:W-:-:S05]  /*0070*/  SHF.R.U32.HI R86, RZ, 0x5, R95 ;  /* 0x00000005ff567819 */ /* 0x004fca000001165f */
[----:B------:R-:W2:Y:S02]  /*0080*/  SHFL.IDX PT, R0, R86, RZ, 0x1f ;  /* 0x00001fff56007589 */ /* 0x000ea400000e0000 */
[----:B--2---:R-:W-:Y:S01]  /*0090*/  R2UR UR17, R0 ;  /* 0x00000000001172ca */ /* 0x004fe200000e0000 */
[----:B-1----:R-:W-:-:S14]  /*00a0*/  BRA.U UP0, `(.L_x_0) ;  /* 0x0000000100307547 */ /* 0x002fdc000b800000 */
[----:B------:R-:W1:Y:S02]  /*00b0*/  LDCU.64 UR4, c[0x0][0x888] ;  /* 0x00011100ff0477ac */ /* 0x000e640008000a00 */
[----:B-1----:R-:W-:-:S04]  /*00c0*/  UISETP.NE.U32.AND UP0, UPT, UR4, URZ, UPT ;  /* 0x000000ff0400728c */ /* 0x002fc8000bf05070 */
[----:B------:R-:W-:-:S09]  /*00d0*/  UISETP.NE.AND.EX UP0, UPT, UR5, URZ, UPT, UP0 ;  /* 0x000000ff0500728c */ /* 0x000fd2000bf05300 */
[----:B------:R-:W-:Y:S05]  /*00e0*/  BRA.U !UP0, `(.L_x_1) ;  /* 0x0000000108147547 */ /* 0x000fea000b800000 */
[----:B------:R-:W1:Y:S01]  /*00f0*/  LDC.64 R2, c[0x0][0x888] ;  /* 0x00022200ff027b82 */ /* 0x000e620000000a00 */
[----:B------:R-:W1:Y:S02]  /*0100*/  LDCU.64 UR4, c[0x0][0x358] ;  /* 0x00006b00ff0477ac */ /* 0x000e640008000a00 */
[----:B-1----:R1:W5:Y:S01]  /*0110*/  LDG.E R41, desc[UR4][R2.64] ;  /* 0x0000000402297981 */ /* 0x002362000c1e1900 */
[----:B------:R-:W-:Y:S01]  /*0120*/  HFMA2 R85, -RZ, RZ, 0, 5.9604644775390625e-08 ;  /* 0x00000001ff557431 */ /* 0x000fe200000001ff */
[----:B------:R-:W-:Y:S05]  /*0130*/  BRA `(.L_x_0) ;  /* 0x00000000000c7947 */ /* 0x000fea0003800000 */
.L_x_1:
[----:B------:R-:W1:Y:S01]  /*0140*/  LDCU UR4, c[0x0][0x880] ;  /* 0x00011000ff0477ac */ /* 0x000e620008000800 */
[----:B------:R-:W-:Y:S01]  /*0150*/  HFMA2 R85, -RZ, RZ, 0, 5.9604644775390625e-08 ;  /* 0x00000001ff557431 */ /* 0x000fe200000001ff */
[----:B-1----:R-:W-:-:S07]  /*0160*/  MOV R41, UR4 ;  /* 0x0000000400297c02 */ /* 0x002fce0008000f00 */
.L_x_0:
[----:B------:R-:W2:Y:S02]  /*0170*/  LDCU.64 UR4, c[0x0][0x8b0] ;  /* 0x00011600ff0477ac */ /* 0x000ea40008000a00 */
[----:B--2---:R-:W-:-:S04]  /*0180*/  UISETP.NE.U32.AND UP0, UPT, UR4, URZ, UPT ;  /* 0x000000ff0400728c */ /* 0x004fc8000bf05070 */
[----:B------:R-:W-:-:S09]  /*0190*/  UISETP.NE.AND.EX UP0, UPT, UR5, URZ, UPT, UP0 ;  /* 0x000000ff0500728c */ /* 0x000fd2000bf05300 */
[----:B------:R-:W-:Y:S05]  /*01a0*/  BRA.U UP0, `(.L_x_2) ;  /* 0x0000000100287547 */ /* 0x000fea000b800000 */
[----:B------:R-:W2:Y:S02]  /*01b0*/  LDCU.64 UR4, c[0x0][0x8a8] ;  /* 0x00011500ff0477ac */ /* 0x000ea40008000a00 */
[----:B--2---:R-:W-:-:S04]  /*01c0*/  UISETP.NE.U32.AND UP0, UPT, UR4, URZ, UPT ;  /* 0x000000ff0400728c */ /* 0x004fc8000bf05070 */
[----:B------:R-:W-:-:S09]  /*01d0*/  UISETP.NE.AND.EX UP0, UPT, UR5, URZ, UPT, UP0 ;  /* 0x000000ff0500728c */ /* 0x000fd2000bf05300 */
[----:B------:R-:W-:Y:S05]  /*01e0*/  BRA.U !UP0, `(.L_x_3) ;  /* 0x0000000108107547 */ /* 0x000fea000b800000 */
[----:B------:R-:W2:Y:S01]  /*01f0*/  LDC.64 R38, c[0x0][0x8a8] ;  /* 0x00022a00ff267b82 */ /* 0x000ea20000000a00 */
[----:B------:R-:W2:Y:S02]  /*0200*/  LDCU.64 UR4, c[0x0][0x358] ;  /* 0x00006b00ff0477ac */ /* 0x000ea40008000a00 */
[----:B--2---:R2:W5:Y:S01]  /*0210*/  LDG.E R38, desc[UR4][R38.64] ;  /* 0x0000000426267981 */ /* 0x004562000c1e1900 */
[----:B------:R-:W-:Y:S05]  /*0220*/  BRA `(.L_x_2) ;  /* 0x0000000000087947 */ /* 0x000fea0003800000 */
.L_x_3:
[----:B------:R-:W2:Y:S02]  /*0230*/  LDCU UR4, c[0x0][0x8a0] ;  /* 0x00011400ff0477ac */ /* 0x000ea40008000800 */
[----:B--2---:R-:W-:Y:S02]  /*0240*/  MOV R38, UR4 ;  /* 0x0000000400267c02 */ /* 0x004fe40008000f00 */
.L_x_2:
[----:B------:R-:W-:Y:S01]  /*0250*/  IMAD.U32 R0, RZ, RZ, UR17 ;  /* 0x00000011ff007e24 */ /* 0x000fe2000f8e00ff */
[----:B------:R-:W-:Y:S04]  /*0260*/  BSSY.RECONVERGENT B0, `(.L_x_4) ;  /* 0x000000c000007945 */ /* 0x000fe80003800200 */
[C---:B------:R-:W-:Y:S02]  /*0270*/  ISETP.NE.OR P1, PT, R0.reuse, 0x1, !P3 ;  /* 0x000000010000780c */ /* 0x040fe40005f25670 */
[----:B------:R-:W-:-:S11]  /*0280*/  ISETP.NE.OR P0, PT, R0, 0x3, !P3 ;  /* 0x000000030000780c */ /* 0x000fd60005f05670 */
[----:B------:R-:W-:Y:S05]  /*0290*/  @P1 BRA `(.L_x_5) ;  /* 0x0000000000201947 */ /* 0x000fea0003800000 */
[----:B------:R-:W3:Y:S02]  /*02a0*/  LDCU.64 UR4, c[0x0][0x348] ;  /* 0x00006900ff0477ac */ /* 0x000ee40008000a00 */
[----:B---3--:R-:W-:Y:S02]  /*02b0*/  UIADD3 UR6, UP1, UPT, UR4, 0x80, URZ ;  /* 0x0000008004067890 */ /* 0x008fe4000ff3e0ff */
[----:B------:R-:W-:Y:S02]  /*02c0*/  UIADD3 UR4, UP0, UPT, UR4, 0x180, URZ ;  /* 0x0000018004047890 */ /* 0x000fe4000ff1e0ff */
[----:B------:R-:W-:Y:S02]  /*02d0*/  UIADD3.X UR7, UPT, UPT, URZ, UR5, URZ, UP1, !UPT ;  /* 0x00000005ff077290 */ /* 0x000fe40008ffe4ff */
[----:B------:R-:W-:-:S07]  /*02e0*/  UIADD3.X UR5, UPT, UPT, URZ, UR5, URZ, UP0, !UPT ;  /* 0x00000005ff057290 */ /* 0x000fce00087fe4ff */
[----:B------:R3:W-:Y:S02]  /*02f0*/  UTMACCTL.PF [UR6] ;  /* 0x00000000060079b9 */ /* 0x0007e40008040000 */
[----:B------:R3:W-:Y:S02]  /*0300*/  UTMACCTL.PF [UR4] ;  /* 0x00000000040079b9 */ /* 0x0007e40008040000 */
[----:B---3--:R-:W-:Y:S01]  /*0310*/  NOP ;  /* 0x0000000000007918 */ /* 0x008fe20000000000 */
.L_x_5:
[----:B------:R-:W-:Y:S05]  /*0320*/  BSYNC.RECONVERGENT B0 ;  /* 0x0000000000007941 */ /* 0x000fea0003800200 */
.L_x_4:
[----:B------:R-:W-:Y:S04]  /*0330*/  BSSY.RECONVERGENT B0, `(.L_x_6) ;  /* 0x000000a000007945 */ /* 0x000fe80003800200 */
        /* <DEDUP_REMOVED lines=9> */
.L_x_7:
[----:B------:R-:W-:Y:S05]  /*03d0*/  BSYNC.RECONVERGENT B0 ;  /* 0x0000000000007941 */ /* 0x000fea0003800200 */
.L_x_6:
[----:B------:R-:W3:Y:S01]  /*03e0*/  LDCU.64 UR4, c[0x0][0x888] ;  /* 0x00011100ff0477ac */ /* 0x000ee20008000a00 */
[----:B------:R-:W-:Y:S02]  /*03f0*/  UISETP.EQ.U32.AND UP1, UPT, UR8, URZ, UPT ;  /* 0x000000ff0800728c */ /* 0x000fe4000bf22070 */
[----:B------:R-:W-:Y:S02]  /*0400*/  UPLOP3.LUT UP3, UPT, UPT, UPT, UPT, 0x80, 0x8 ;  /* 0x000000000008789c */ /* 0x000fe40003f6f070 */
[----:B---3--:R-:W-:-:S04]  /*0410*/  UISETP.NE.U32.AND UP0, UPT, UR4, URZ, UPT ;  /* 0x000000ff0400728c */ /* 0x008fc8000bf05070 */
[----:B------:R-:W-:-:S04]  /*0420*/  UISETP.NE.AND.EX UP0, UPT, UR5, URZ, UPT, UP0 ;  /* 0x000000ff0500728c */ /* 0x000fc8000bf05300 */
[----:B------:R-:W-:-:S04]  /*0430*/  UISETP.EQ.OR.EX UP2, UPT, UR9, URZ, !UP0, UP1 ;  /* 0x000000ff0900728c */ /* 0x000fc8000c742710 */
[----:B------:R-:W-:-:S06]  /*0440*/  UP2UR UR4, UPR, URZ, 0x4 ;  /* 0x00000004ff047883 */ /* 0x000fcc0008000000 */
[----:B------:R-:W-:Y:S01]  /*0450*/  MOV R88, UR4 ;  /* 0x0000000400587c02 */ /* 0x000fe20008000f00 */
[----:B------:R-:W-:Y:S06]  /*0460*/  BRA.U !UP2, `(.L_x_8) ;  /* 0x000000010a207547 */ /* 0x000fec000b800000 */
[----:B------:R-:W-:Y:S01]  /*0470*/  UISETP.NE.U32.AND UP1, UPT, UR8, URZ, UPT ;  /* 0x000000ff0800728c */ /* 0x000fe2000bf25070 */
[----:B-----5:R-:W-:Y:S01]  /*0480*/  FSETP.NEU.AND P0, PT, R41, RZ, PT ;  /* 0x000000ff2900720b */ /* 0x020fe20003f0d000 */
[----:B------:R-:W-:Y:S02]  /*0490*/  USEL UR4, URZ, 0xffffffff, UP0 ;  /* 0xffffffffff047887 */ /* 0x000fe40008000000 */
[----:B------:R-:W-:-:S10]  /*04a0*/  UISETP.NE.AND.EX UP1, UPT, UR9, URZ, UPT, UP1 ;  /* 0x000000ff0900728c */ /* 0x000fd4000bf25310 */
[----:B------:R-:W-:Y:S01]  /*04b0*/  VOTEU.ANY UP0, P0 ;  /* 0x0000000000ff7886 */ /* 0x000fe20000000100 */
[----:B------:R-:W-:-:S04]  /*04c0*/  @!UP1 USEL UR4, URZ, 0xffffffff, UP0 ;  /* 0xffffffffff049887 */ /* 0x000fc80008000000 */
[----:B------:R-:W-:-:S04]  /*04d0*/  ULOP3.LUT UR4, UR4, 0x1, URZ, 0xc0, !UPT ;  /* 0x0000000104047892 */ /* 0x000fc8000f8ec0ff */
[----:B------:R-:W-:-:S11]  /*04e0*/  UISETP.NE.U32.AND UP3, UPT, UR4, 0x1, UPT ;  /* 0x000000010400788c */ /* 0x000fd6000bf65070 */
.L_x_8:
[----:B-1----:R-:W1:Y:S01]  /*04f0*/  SHFL.IDX PT, R2, R86, RZ, 0x1f ;  /* 0x00001fff56027589 */ /* 0x002e6200000e0000 */
[----:B------:R-:W-:-:S04]  /*0500*/  UISETP.NE.AND UP0, UPT, UR17, 0x2, UPT ;  /* 0x000000021100788c */ /* 0x000fc8000bf05270 */
[----:B------:R-:W-:Y:S01]  /*0510*/  USEL UR48, URZ, 0x1, UP0 ;  /* 0x00000001ff307887 */ /* 0x000fe20008000000 */
[----:B-1----:R-:W-:-:S13]  /*0520*/  ISETP.NE.AND P0, PT, R2, RZ, PT ;  /* 0x000000ff0200720c */ /* 0x002fda0003f05270 */
[----:B------:R-:W-:Y:S05]  /*0530*/  @P0 BRA `(.L_x_9) ;  /* 0x0000000000600947 */ /* 0x000fea0003800000 */
[----:B------:R-:W1:Y:S01]  /*0540*/  S2UR UR4, SR_CgaCtaId ;  /* 0x00000000000479c3 */ /* 0x000e620000008800 */
[----:B------:R-:W-:Y:S01]  /*0550*/  UMOV UR5, 0x400 ;  /* 0x0000040000057882 */ /* 0x000fe20000000000 */
[----:B------:R-:W-:Y:S01]  /*0560*/  UMOV UR8, 0x1 ;  /* 0x0000000100087882 */ /* 0x000fe20000000000 */
[----:B------:R-:W-:Y:S01]  /*0570*/  UMOV UR6, 0x3 ;  /* 0x0000000300067882 */ /* 0x000fe20000000000 */
[----:B------:R-:W-:-:S04]  /*0580*/  UIADD3 UR8, UPT, UPT, -UR8, 0x100000, URZ ;  /* 0x0010000008087890 */ /* 0x000fc8000fffe1ff */
[----:B------:R-:W-:Y:S02]  /*0590*/  USHF.L.U32 UR9, UR8, 0xb, URZ ;  /* 0x0000000b08097899 */ /* 0x000fe400080006ff */
[----:B------:R-:W-:Y:S02]  /*05a0*/  USHF.L.U32 UR8, UR8, 0x1, URZ ;  /* 0x0000000108087899 */ /* 0x000fe400080006ff */
[----:B------:R-:W-:-:S04]  /*05b0*/  UIADD3 UR6, UPT, UPT, -UR6, 0x100000, URZ ;  /* 0x0010000006067890 */ /* 0x000fc8000fffe1ff */
[----:B------:R-:W-:Y:S02]  /*05c0*/  USHF.L.U32 UR7, UR6, 0xb, URZ ;  /* 0x0000000b06077899 */ /* 0x000fe400080006ff */
[----:B------:R-:W-:Y:S01]  /*05d0*/  USHF.L.U32 UR6, UR6, 0x1, URZ ;  /* 0x0000000106067899 */ /* 0x000fe200080006ff */
[----:B------:R-:W-:Y:S01]  /*05e0*/  ELECT P0, URZ, PT ;  /* 0x0000000000ff782f */ /* 0x000fe20003800000 */
[----:B-1----:R-:W-:Y:S01]  /*05f0*/  ULEA UR4, UR4, UR5, 0x18 ;  /* 0x0000000504047291 */ /* 0x002fe2000f8ec0ff */
[----:B------:R-:W1:Y:S11]  /*0600*/  FENCE.VIEW.ASYNC.S ;  /* 0x00000000000073c6 */ /* 0x000e760000000000 */
[----:B-1----:R1:W3:Y:S01]  /*0610*/  SYNCS.EXCH.64 URZ, [UR4], UR8 ;  /* 0x0000000804ff75b2 */ /* 0x0022e20008000100 */
[----:B------:R1:W4:Y:S01]  /*0620*/  SYNCS.EXCH.64 URZ, [UR4+0x28], UR6 ;  /* 0x0000280604ff75b2 */ /* 0x0003220008000100 */
[----:B------:R1:W1:Y:S01]  /*0630*/  SYNCS.EXCH.64 URZ, [UR4+0x8], UR8 ;  /* 0x0000080804ff75b2 */ /* 0x0002620008000100 */
[----:B------:R1:W1:Y:S01]  /*0640*/  SYNCS.EXCH.64 URZ, [UR4+0x30], UR6 ;  /* 0x0000300604ff75b2 */ /* 0x0002620008000100 */
[----:B------:R1:W1:Y:S01]  /*0650*/  SYNCS.EXCH.64 URZ, [UR4+0x10], UR8 ;  /* 0x0000100804ff75b2 */ /* 0x0002620008000100 */
[----:B------:R1:W1:Y:S01]  /*0660*/  SYNCS.EXCH.64 URZ, [UR4+0x38], UR6 ;  /* 0x0000380604ff75b2 */ /* 0x0002620008000100 */
[----:B------:R1:W1:Y:S01]  /*0670*/  SYNCS.EXCH.64 URZ, [UR4+0x18], UR8 ;  /* 0x0000180804ff75b2 */ /* 0x0002620008000100 */
[----:B------:R1:W1:Y:S01]  /*0680*/  SYNCS.EXCH.64 URZ, [UR4+0x40], UR6 ;  /* 0x0000400604ff75b2 */ /* 0x0002620008000100 */
[----:B------:R1:W1:Y:S01]  /*0690*/  SYNCS.EXCH.64 URZ, [UR4+0x20], UR8 ;  /* 0x0000200804ff75b2 */ /* 0x0002620008000100 */
[----:B------:R1:W1:Y:S01]  /*06a0*/  SYNCS.EXCH.64 URZ, [UR4+0x48], UR6 ;  /* 0x0000480604ff75b2 */ /* 0x0002620008000100 */
[----:B------:R-:W-:Y:S01]  /*06b0*/  NOP ;  /* 0x0000000000007918 */ /* 0x000fe20000000000 */
.L_x_9:
[----:B------:R-:W2:Y:S01]  /*06c0*/  SHFL.IDX PT, R2, R86, RZ, 0x1f ;  /* 0x00001fff56027589 */ /* 0x000ea200000e0000 */
[----:B------:R-:W-:Y:S01]  /*06d0*/  NOP ;  /* 0x0000000000007918 */ /* 0x000fe20000000000 */
[----:B--2---:R-:W-:-:S13]  /*06e0*/  ISETP.NE.AND P0, PT, R2, 0x1, PT ;  /* 0x000000010200780c */ /* 0x004fda0003f05270 */
[----:B------:R-:W-:Y:S05]  /*06f0*/  @P0 BRA `(.L_x_10) ;  /* 0x0000000000580947 */ /* 0x000fea0003800000 */
[----:B-1----:R-:W1:Y:S01]  /*0700*/  S2UR UR4, SR_CgaCtaId ;  /* 0x00000000000479c3 */ /* 0x002e620000008800 */
        /* <DEDUP_REMOVED lines=12> */
[----:B-1----:R2:W1:Y:S01]  /*07d0*/  SYNCS.EXCH.64 URZ, [UR4+0x50], UR8 ;  /* 0x0000500804ff75b2 */ /* 0x0024620008000100 */
[----:B------:R2:W1:Y:S01]  /*07e0*/  SYNCS.EXCH.64 URZ, [UR4+0x70], UR6 ;  /* 0x0000700604ff75b2 */ /* 0x0004620008000100 */
[----:B------:R2:W1:Y:S01]  /*07f0*/  SYNCS.EXCH.64 URZ, [UR4+0x58], UR8 ;  /* 0x0000580804ff75b2 */ /* 0x0004620008000100 */
[----:B------:R2:W1:Y:S01]  /*0800*/  SYNCS.EXCH.64 URZ, [UR4+0x78], UR6 ;  /* 0x0000780604ff75b2 */ /* 0x0004620008000100 */
[----:B------:R2:W1:Y:S01]  /*0810*/  SYNCS.EXCH.64 URZ, [UR4+0x60], UR8 ;  /* 0x0000600804ff75b2 */ /* 0x0004620008000100 */
[----:B------:R2:W1:Y:S01]  /*0820*/  SYNCS.EXCH.64 URZ, [UR4+0x80], UR6 ;  /* 0x0000800604ff75b2 */ /* 0x0004620008000100 */
[----:B------:R2:W1:Y:S01]  /*0830*/  SYNCS.EXCH.64 URZ, [UR4+0x68], UR8 ;  /* 0x0000680804ff75b2 */ /* 0x0004620008000100 */
[----:B------:R2:W1:Y:S02]  /*0840*/  SYNCS.EXCH.64 URZ, [UR4+0x88], UR6 ;  /* 0x0000880604ff75b2 */ /* 0x0004640008000100 */
[----:B--2---:R-:W-:Y:S01]  /*0850*/  NOP ;  /* 0x0000000000007918 */ /* 0x004fe20000000000 */
.L_x_10:
[----:B------:R-:W2:Y:S01]  /*0860*/  SHFL.IDX PT, R2, R86, RZ, 0x1f ;  /* 0x00001fff56027589 */ /* 0x000ea200000e0000 */
[----:B------:R-:W-:Y:S01]  /*0870*/  NOP ;  /* 0x0000000000007918 */ /* 0x000fe20000000000 */
[----:B--2---:R-:W-:-:S13]  /*0880*/  ISETP.NE.AND P0, PT, R2, 0x3, PT ;  /* 0x000000030200780c */ /* 0x004fda0003f05270 */
[----:B------:R-:W-:Y:S05]  /*0890*/  @P0 BRA `(.L_x_11) ;  /* 0x0000000000300947 */ /* 0x000fea0003800000 */
[----:B-1----:R-:W1:Y:S01]  /*08a0*/  S2UR UR6, SR_CgaCtaId ;  /* 0x00000000000679c3 */ /* 0x002e620000008800 */
[----:B------:R-:W-:Y:S01]  /*08b0*/  UMOV UR4, 0x400 ;  /* 0x0000040000047882 */ /* 0x000fe20000000000 */
[----:B------:R-:W-:Y:S01]  /*08c0*/  UMOV UR5, 0x20 ;  /* 0x0000002000057882 */ /* 0x000fe20000000000 */
[----:B------:R-:W-:Y:S01]  /*08d0*/  ELECT P0, URZ, PT ;  /* 0x0000000000ff782f */ /* 0x000fe20003800000 */
[----:B-1----:R-:W-:Y:S02]  /*08e0*/  ULEA UR6, UR6, UR4, 0x18 ;  /* 0x0000000406067291 */ /* 0x002fe4000f8ec0ff */
[----:B------:R-:W-:-:S04]  /*08f0*/  UIADD3 UR4, UPT, UPT, -UR5, 0x100000, URZ ;  /* 0x0010000005047890 */ /* 0x000fc8000fffe1ff */
[----:B------:R-:W-:Y:S02]  /*0900*/  USHF.L.U32 UR5, UR4, 0xb, URZ ;  /* 0x0000000b04057899 */ /* 0x000fe400080006ff */
[----:B------:R-:W-:Y:S01]  /*0910*/  USHF.L.U32 UR4, UR4, 0x1, URZ ;  /* 0x0000000104047899 */ /* 0x000fe200080006ff */
[----:B------:R-:W1:Y:S11]  /*0920*/  FENCE.VIEW.ASYNC.S ;  /* 0x00000000000073c6 */ /* 0x000e760000000000 */
[----:B-1----:R2:W1:Y:S01]  /*0930*/  SYNCS.EXCH.64 URZ, [UR6+0x90], UR4 ;  /* 0x0000900406ff75b2 */ /* 0x0024620008000100 */
[----:B------:R2:W1:Y:S02]  /*0940*/  SYNCS.EXCH.64 URZ, [UR6+0x98], UR4 ;  /* 0x0000980406ff75b2 */ /* 0x0004640008000100 */
[----:B--2---:R-:W-:Y:S01]  /*0950*/  NOP ;  /* 0x0000000000007918 */ /* 0x004fe20000000000 */
.L_x_11:
[----:B------:R-:W2:Y:S01]  /*0960*/  SHFL.IDX PT, R2, R86, RZ, 0x1f ;  /* 0x00001fff56027589 */ /* 0x000ea200000e0000 */
[----:B------:R-:W-:Y:S01]  /*0970*/  NOP ;  /* 0x0000000000007918 */ /* 0x000fe20000000000 */
[----:B--2---:R-:W-:-:S13]  /*0980*/  ISETP.NE.AND P0, PT, R2, 0x4, PT ;  /* 0x000000040200780c */ /* 0x004fda0003f05270 */
[----:B------:R-:W-:Y:S05]  /*0990*/  @P0 BRA `(.L_x_12) ;  /* 0x00000000004c0947 */ /* 0x000fea0003800000 */
[----:B-1----:R-:W1:Y:S01]  /*09a0*/  S2UR UR6, SR_CgaCtaId ;  /* 0x00000000000679c3 */ /* 0x002e620000008800 */
[----:B------:R-:W-:Y:S01]  /*09b0*/  UMOV UR4, 0x3a0 ;  /* 0x000003a000047882 */ /* 0x000fe20000000000 */
[----:B------:R-:W-:Y:S01]  /*09c0*/  UMOV UR5, 0x400 ;  /* 0x0000040000057882 */ /* 0x000fe20000000000 */
[----:B------:R-:W-:Y:S01]  /*09d0*/  USEL UR4, UR4, 0x320, UP3 ;  /* 0x0000032004047887 */ /* 0x000fe20009800000 */
[----:B------:R-:W-:Y:S01]  /*09e0*/  UMOV UR8, 0x1 ;  /* 0x0000000100087882 */ /* 0x000fe20000000000 */
[----:B------:R-:W-:Y:S01]  /*09f0*/  ELECT P0, URZ, PT ;  /* 0x0000000000ff782f */ /* 0x000fe20003800000 */
[----:B------:R-:W-:-:S04]  /*0a00*/  UIADD3 UR8, UPT, UPT, -UR8, 0x100000, URZ ;  /* 0x0010000008087890 */ /* 0x000fc8000fffe1ff */
[----:B------:R-:W-:Y:S02]  /*0a10*/  USHF.L.U32 UR9, UR8, 0xb, URZ ;  /* 0x0000000b08097899 */ /* 0x000fe400080006ff */
[----:B------:R-:W-:Y:S02]  /*0a20*/  USHF.L.U32 UR8, UR8, 0x1, URZ ;  /* 0x0000000108087899 */ /* 0x000fe400080006ff */
[----:B-1----:R-:W-:Y:S02]  /*0a30*/  ULEA UR6, UR6, UR5, 0x18 ;  /* 0x0000000506067291 */ /* 0x002fe4000f8ec0ff */
[----:B------:R-:W-:-:S04]  /*0a40*/  UIADD3 UR4, UPT, UPT, -UR4, 0x100000, URZ ;  /* 0x0010000004047890 */ /* 0x000fc8000fffe1ff */
[----:B------:R-:W-:Y:S02]  /*0a50*/  USHF.L.U32 UR5, UR4, 0xb, URZ ;  /* 0x0000000b04057899 */ /* 0x000fe400080006ff */
[----:B------:R-:W-:Y:S01]  /*0a60*/  USHF.L.U32 UR4, UR4, 0x1, URZ ;  /* 0x0000000104047899 */ /* 0x000fe200080006ff */
[----:B------:R-:W1:Y:S03]  /*0a70*/  FENCE.VIEW.ASYNC.S ;  /* 0x00000000000073c6 */ /* 0x000e660000000000 */
[----:B-1----:R2:W1:Y:S08]  /*0a80*/  SYNCS.EXCH.64 URZ, [UR6+0xa0], UR8 ;  /* 0x0000a00806ff75b2 */ /* 0x0024700008000100 */
[----:B------:R2:W1:Y:S01]  /*0a90*/  SYNCS.EXCH.64 URZ, [UR6+0xb0], UR4 ;  /* 0x0000b00406ff75b2 */ /* 0x0004620008000100 */
[----:B------:R2:W1:Y:S01]  /*0aa0*/  SYNCS.EXCH.64 URZ, [UR6+0xa8], UR8 ;  /* 0x0000a80806ff75b2 */ /* 0x0004620008000100 */
[----:B------:R2:W1:Y:S02]  /*0ab0*/  SYNCS.EXCH.64 URZ, [UR6+0xb8], UR4 ;  /* 0x0000b80406ff75b2 */ /* 0x0004640008000100 */
[----:B--2---:R-:W-:Y:S01]  /*0ac0*/  NOP ;  /* 0x0000000000007918 */ /* 0x004fe20000000000 */
.L_x_12:
        /* <DEDUP_REMOVED lines=26> */
.L_x_13:
[----:B------:R-:W2:Y:S01]  /*0c70*/  SHFL.IDX PT, R2, R86, RZ, 0x1f ;  /* 0x00001fff56027589 */ /* 0x000ea200000e0000 */
[----:B------:R-:W-:Y:S01]  /*0c80*/  NOP ;  /* 0x0000000000007918 */ /* 0x000fe20000000000 */
[----:B--2---:R-:W-:-:S13]  /*0c90*/  ISETP.NE.AND P0, PT, R2, 0x3, PT ;  /* 0x000000030200780c */ /* 0x004fda0003f05270 */
[----:B------:R-:W-:Y:S05]  /*0ca0*/  @P0 BRA `(.L_x_14) ;  /* 0x0000000000380947 */ /* 0x000fea0003800000 */
[----:B------:R-:W2:Y:S01]  /*0cb0*/  S2UR UR5, SR_CgaCtaId ;  /* 0x00000000000579c3 */ /* 0x000ea20000008800 */
[----:B-1----:R-:W-:Y:S01]  /*0cc0*/  UMOV UR4, 0x400 ;  /* 0x0000040000047882 */ /* 0x002fe20000000000 */
[----:B------:R-:W-:Y:S01]  /*0cd0*/  UMOV UR6, 0x20 ;  /* 0x0000002000067882 */ /* 0x000fe20000000000 */
[----:B------:R-:W-:Y:S01]  /*0ce0*/  ELECT P0, URZ, PT ;  /* 0x0000000000ff782f */ /* 0x000fe20003800000 */
[----:B------:R-:W-:-:S04]  /*0cf0*/  UIADD3 UR6, UPT, UPT, -UR6, 0x100000, URZ ;  /* 0x0010000006067890 */ /* 0x000fc8000fffe1ff */
[----:B------:R-:W-:Y:S02]  /*0d00*/  USHF.L.U32 UR7, UR6, 0xb, URZ ;  /* 0x0000000b06077899 */ /* 0x000fe400080006ff */
[----:B------:R-:W-:Y:S02]  /*0d10*/  USHF.L.U32 UR6, UR6, 0x1, URZ ;  /* 0x0000000106067899 */ /* 0x000fe400080006ff */
[----:B--2---:R-:W-:Y:S01]  /*0d20*/  ULEA UR4, UR5, UR4, 0x18 ;  /* 0x0000000405047291 */ /* 0x004fe2000f8ec0ff */
[----:B------:R-:W1:Y:S11]  /*0d30*/  FENCE.VIEW.ASYNC.S ;  /* 0x00000000000073c6 */ /* 0x000e760000000000 */
[----:B-1----:R2:W1:Y:S01]  /*0d40*/  SYNCS.EXCH.64 URZ, [UR4+0x100], UR6 ;  /* 0x0001000604ff75b2 */ /* 0x0024620008000100 */
[----:B------:R2:W1:Y:S01]  /*0d50*/  SYNCS.EXCH.64 URZ, [UR4+0x110], UR6 ;  /* 0x0001100604ff75b2 */ /* 0x0004620008000100 */
[----:B------:R2:W1:Y:S01]  /*0d60*/  SYNCS.EXCH.64 URZ, [UR4+0x108], UR6 ;  /* 0x0001080604ff75b2 */ /* 0x0004620008000100 */
[----:B------:R2:W1:Y:S02]  /*0d70*/  SYNCS.EXCH.64 URZ, [UR4+0x118], UR6 ;  /* 0x0001180604ff75b2 */ /* 0x0004640008000100 */
[----:B--2---:R-:W-:Y:S01]  /*0d80*/  NOP ;  /* 0x0000000000007918 */ /* 0x004fe20000000000 */
.L_x_14:
[----:B-1----:R-:W1:Y:S01]  /*0d90*/  LDCU UR4, c[0x0][0x36c] ;  /* 0x00006d80ff0477ac */ /* 0x002e620008000800 */
[----:B------:R-:W-:Y:S01]  /*0da0*/  ISETP.NE.OR P3, PT, R0, 0x2, !P3 ;  /* 0x000000020000780c */ /* 0x000fe20005f65670 */
[----:B------:R-:W-:Y:S01]  /*0db0*/  NOP ;  /* 0x0000000000007918 */ /* 0x000fe20000000000 */
[----:B------:R-:W-:Y:S01]  /*0dc0*/  LOP3.LUT R0, R95, 0x1f, RZ, 0xc0, !PT ;  /* 0x0000001f5f007812 */ /* 0x000fe200078ec0ff */
[----:B------:R-:W-:Y:S02]  /*0dd0*/  UISETP.NE.AND UP4, UPT, UR17, URZ, UPT ;  /* 0x000000ff1100728c */ /* 0x000fe4000bf85270 */
[----:B-1----:R-:W-:-:S09]  /*0de0*/  UISETP.EQ.U32.AND UP5, UPT, UR4, 0x1, UPT ;  /* 0x000000010400788c */ /* 0x002fd2000bfa2070 */
[----:B------:R-:W-:Y:S05]  /*0df0*/  BRA.U !UP5, `(.L_x_15) ;  /* 0x000000010d087547 */ /* 0x000fea000b800000 */
[----:B---34-:R-:W-:Y:S01]  /*0e00*/  UCGABAR_ARV ;  /* 0x00000000000079c7 */ /* 0x018fe20008000000 */
[----:B------:R-:W-:Y:S05]  /*0e10*/  BRA `(.L_x_16) ;  /* 0x0000000000047947 */ /* 0x000fea0003800000 */
.L_x_15:
[----:B---34-:R-:W-:Y:S01]  /*0e20*/  NOP ;  /* 0x0000000000007918 */ /* 0x018fe20000000000 */
.L_x_16:
[----:B------:R-:W1:Y:S01]  /*0e30*/  S2UR UR16, SR_CTAID.X ;  /* 0x00000000001079c3 */ /* 0x000e620000002500 */
[----:B------:R-:W-:-:S05]  /*0e40*/  CS2R.32 R87, SR_CgaSize ;  /* 0x0000000000577805 */ /* 0x000fca0000008a00 */
[----:B------:R-:W-:-:S05]  /*0e50*/  IMAD R87, R87, -0xa0, RZ ;  /* 0xffffff6057577824 */ /* 0x000fca00078e02ff */
[----:B------:R-:W-:-:S14]  /*0e60*/  R2UR UR5, R87 ;  /* 0x00000000570572ca */ /* 0x000fdc00000e0000 */
[----:B------:R-:W2:Y:S01]  /*0e70*/  LDCU UR5, c[0x0][UR5+0x2b0] ;  /* 0x00005600050577ac */ /* 0x000ea20008000800 */
[----:B------:R-:W-:-:S05]  /*0e80*/  CS2R.32 R87, SR_CgaSize ;  /* 0x0000000000577805 */ /* 0x000fca0000008a00 */
[----:B------:R-:W-:-:S05]  /*0e90*/  IMAD R87, R87, -0xa0, RZ ;  /* 0xffffff6057577824 */ /* 0x000fca00078e02ff */
[----:B------:R-:W-:-:S14]  /*0ea0*/  R2UR UR4, R87 ;  /* 0x00000000570472ca */ /* 0x000fdc00000e0000 */
[----:B------:R-:W3:Y:S01]  /*0eb0*/  LDCU UR4, c[0x0][UR4+0x2b4] ;  /* 0x00005680040477ac */ /* 0x000ee20008000800 */
[----:B------:R-:W4:Y:S01]  /*0ec0*/  S2UR UR20, SR_CTAID.Y ;  /* 0x00000000001479c3 */ /* 0x000f220000002600 */
[----:B------:R-:W-:-:S05]  /*0ed0*/  CS2R.32 R87, SR_CgaSize ;  /* 0x0000000000577805 */ /* 0x000fca0000008a00 */
[----:B------:R-:W-:-:S05]  /*0ee0*/  IMAD R87, R87, -0xa0, RZ ;  /* 0xffffff6057577824 */ /* 0x000fca00078e02ff */
[----:B------:R-:W-:-:S14]  /*0ef0*/  R2UR UR7, R87 ;  /* 0x00000000570772ca */ /* 0x000fdc00000e0000 */
[----:B------:R-:W3:Y:S01]  /*0f00*/  LDCU UR7, c[0x0][UR7+0x2a4] ;  /* 0x00005480070777ac */ /* 0x000ee20008000800 */
[----:B------:R-:W-:-:S05]  /*0f10*/  CS2R.32 R87, SR_CgaSize ;  /* 0x0000000000577805 */ /* 0x000fca0000008a00 */
[----:B------:R-:W-:-:S05]  /*0f20*/  IMAD R87, R87, -0xa0, RZ ;  /* 0xffffff6057577824 */ /* 0x000fca00078e02ff */
[----:B------:R-:W-:-:S14]  /*0f30*/  R2UR UR59, R87 ;  /* 0x00000000573b72ca */ /* 0x000fdc00000e0000 */
[----:B------:R-:W3:Y:S01]  /*0f40*/  LDCU UR59, c[0x0][UR59+0x2a0] ;  /* 0x000054003b3b77ac */ /* 0x000ee20008000800 */
[----:B------:R-:W3:Y:S01]  /*0f50*/  S2UR UR8, SR_CgaCtaId ;  /* 0x00000000000879c3 */ /* 0x000ee20000008800 */
[----:B------:R-:W3:Y:S01]  /*0f60*/  LDCU UR21, c[0x0][0xb24] ;  /* 0x00016480ff1577ac */ /* 0x000ee20008000800 */
[----:B------:R-:W3:Y:S01]  /*0f70*/  LDCU UR42, c[0x0][0xb24] ;  /* 0x00016480ff2a77ac */ /* 0x000ee20008000800 */
[----:B-1----:R-:W-:Y:S01]  /*0f80*/  I2FP.F32.U32 R3, UR16 ;  /* 0x0000001000037c45 */ /* 0x002fe20008201000 */
[----:B------:R-:W1:Y:S04]  /*0f90*/  LDCU UR29, c[0x0][0xb30] ;  /* 0x00016600ff1d77ac */ /* 0x000e680008000800 */
[----:B--2---:R-:W-:Y:S01]  /*0fa0*/  FMUL R3, R3, UR5 ;  /* 0x0000000503037c20 */ /* 0x004fe20008400000 */
[----:B------:R-:W-:Y:S01]  /*0fb0*/  UMOV UR34, 0x5 ;  /* 0x0000000500227882 */ /* 0x000fe20000000000 */
[----:B----4-:R-:W-:-:S04]  /*0fc0*/  I2FP.F32.U32 R2, UR20 ;  /* 0x0000001400027c45 */ /* 0x010fc80008201000 */
[----:B------:R-:W2:Y:S01]  /*0fd0*/  F2I.U32.TRUNC.NTZ R3, R3 ;  /* 0x0000000300037305 */ /* 0x000ea2000020f000 */
[----:B---3--:R-:W-:Y:S01]  /*0fe0*/  FMUL R2, R2, UR4 ;  /* 0x0000000402027c20 */ /* 0x008fe20008400000 */
[----:B------:R-:W-:Y:S02]  /*0ff0*/  ULOP3.LUT UR5, UR8, 0x2, URZ, 0xc0, !UPT ;  /* 0x0000000208057892 */ /* 0x000fe4000f8ec0ff */
[----:B------:R-:W-:-:S04]  /*1000*/  ULOP3.LUT UR50, UR8, 0x1, URZ, 0xc0, !UPT ;  /* 0x0000000108327892 */ /* 0x000fc8000f8ec0ff */
[----:B------:R-:W3:Y:S01]  /*1010*/  F2I.U32.TRUNC.NTZ R2, R2 ;  /* 0x0000000200027305 */ /* 0x000ee2000020f000 */
[----:B------:R-:W-:Y:S02]  /*1020*/  UISETP.GT.U32.AND UP0, UPT, UR5, 0xffff, UPT ;  /* 0x0000ffff0500788c */ /* 0x000fe4000bf04070 */
[----:B------:R-:W-:Y:S02]  /*1030*/  UISETP.GT.U32.AND UP1, UPT, UR50, 0xffff, UPT ;  /* 0x0000ffff3200788c */ /* 0x000fe4000bf24070 */
[----:B------:R-:W-:Y:S01]  /*1040*/  USEL UR26, UR5, 0xffff, !UP0 ;  /* 0x0000ffff051a7887 */ /* 0x000fe2000c000000 */
[----:B--2---:R-:W-:Y:S01]  /*1050*/  R2UR UR4, R3 ;  /* 0x00000000030472ca */ /* 0x004fe200000e0000 */
[----:B------:R-:W-:Y:S02]  /*1060*/  USHF.R.U32.HI UR32, URZ, 0x1, UR8 ;  /* 0x00000001ff207899 */ /* 0x000fe40008011608 */
[----:B------:R-:W-:Y:S02]  /*1070*/  USHF.L.U32 UR31, UR8, 0x9, URZ ;  /* 0x00000009081f7899 */ /* 0x000fe400080006ff */
[----:B------:R-:W-:-:S02]  /*1080*/  USHF.L.U32 UR30, UR8, 0xc, URZ ;  /* 0x0000000c081e7899 */ /* 0x000fc400080006ff */
[----:B------:R-:W-:Y:S01]  /*1090*/  USEL UR27, UR50, 0xffff, !UP1 ;  /* 0x0000ffff321b7887 */ /* 0x000fe2000c800000 */
[----:B---3--:R-:W-:Y:S02]  /*10a0*/  R2UR UR6, R2 ;  /* 0x00000000020672ca */ /* 0x008fe400000e0000 */
[----:B------:R-:W-:-:S03]  /*10b0*/  PRMT R2, RZ, 0x7610, R2 ;  /* 0x00007610ff027816 */ /* 0x000fc60000000002 */
[----:B------:R-:W-:-:S04]  /*10c0*/  UIADD3 UR5, UPT, UPT, -UR4, URZ, URZ ;  /* 0x000000ff04057290 */ /* 0x000fc8000fffe1ff */
[----:B------:R-:W-:-:S04]  /*10d0*/  UIMAD UR59, UR59, UR5, UR16 ;  /* 0x000000053b3b72a4 */ /* 0x000fc8000f8e0210 */
[----:B------:R-:W-:-:S04]  /*10e0*/  UIADD3 UR4, UPT, UPT, -UR6, URZ, URZ ;  /* 0x000000ff06047290 */ /* 0x000fc8000fffe1ff */
[----:B------:R-:W-:-:S06]  /*10f0*/  UIMAD UR4, UR7, UR4, UR20 ;  /* 0x00000004070472a4 */ /* 0x000fcc000f8e0214 */
[----:B------:R-:W-:Y:S01]  /*1100*/  IMAD.U32 R87, RZ, RZ, UR4 ;  /* 0x00000004ff577e24 */ /* 0x000fe2000f8e00ff */
[----:B-1----:R-:W-:Y:S06]  /*1110*/  BRA.U UP4, `(.L_x_17) ;  /* 0x0000000104407547 */ /* 0x002fec000b800000 */
[----:B------:R-:W-:-:S13]  /*1120*/  R2UR UR4, R87 ;  /* 0x00000000570472ca */ /* 0x000fda00000e0000 */
[----:B------:R-:W-:Y:S02]  /*1130*/  UISETP.NE.AND UP0, UPT, UR4, URZ, UPT ;  /* 0x000000ff0400728c */ /* 0x000fe4000bf05270 */
[----:B------:R-:W-:Y:S02]  /*1140*/  UISETP.NE.AND UP1, UPT, UR4, 0x1, UPT ;  /* 0x000000010400788c */ /* 0x000fe4000bf25270 */
[----:B------:R-:W-:Y:S02]  /*1150*/  UISETP.NE.AND UP2, UPT, UR59, URZ, UP0 ;  /* 0x000000ff3b00728c */ /* 0x000fe40008745270 */
[----:B------:R-:W-:Y:S02]  /*1160*/  USEL UR4, URZ, 0x2, UP0 ;  /* 0x00000002ff047887 */ /* 0x000fe40008000000 */
[----:B------:R-:W-:Y:S02]  /*1170*/  USEL UR8, URZ, 0x1, UP2 ;  /* 0x00000001ff087887 */ /* 0x000fe40009000000 */
[----:B------:R-:W-:-:S02]  /*1180*/  UISETP.NE.AND UP2, UPT, UR59, URZ, UPT ;  /* 0x000000ff3b00728c */ /* 0x000fc4000bf45270 */
[----:B------:R-:W-:Y:S02]  /*1190*/  USEL UR5, URZ, 0x4, UP1 ;  /* 0x00000004ff057887 */ /* 0x000fe40008800000 */
[----:B------:R-:W-:Y:S02]  /*11a0*/  UISETP.NE.AND UP0, UPT, UR59, 0x1, UPT ;  /* 0x000000013b00788c */ /* 0x000fe4000bf05270 */
[----:B------:R-:W-:Y:S02]  /*11b0*/  USEL UR6, URZ, 0x8, UP1 ;  /* 0x00000008ff067887 */ /* 0x000fe40008800000 */
[----:B------:R-:W-:Y:S02]  /*11c0*/  USEL UR7, UR5, 0x4, UP2 ;  /* 0x0000000405077887 */ /* 0x000fe40009000000 */
[----:B------:R-:W-:Y:S02]  /*11d0*/  USEL UR4, UR4, 0x2, UP0 ;  /* 0x0000000204047887 */ /* 0x000fe40008000000 */
[----:B------:R-:W-:-:S02]  /*11e0*/  USEL UR5, UR6, 0x8, UP0 ;  /* 0x0000000806057887 */ /* 0x000fc40008000000 */
[----:B------:R-:W-:-:S04]  /*11f0*/  UIADD3 UR4, UPT, UPT, UR4, UR7, UR8 ;  /* 0x0000000704047290 */ /* 0x000fc8000fffe008 */
[----:B------:R-:W-:-:S06]  /*1200*/  UIADD3 UR4, UPT, UPT, UR4, UR5, URZ ;  /* 0x0000000504047290 */ /* 0x000fcc000fffe0ff */
[----:B------:R-:W-:-:S07]  /*1210*/  MOV R2, UR4 ;  /* 0x0000000400027c02 */ /* 0x000fce0008000f00 */
.L_x_17:
[----:B------:R-:W1:Y:S01]  /*1220*/  S2UR UR36, SR_CTAID.Z ;  /* 0x00000000002479c3 */ /* 0x000e620000002700 */
[----:B------:R-:W-:Y:S01]  /*1230*/  UISETP.GE.AND UP0, UPT, UR21, 0x1, UPT ;  /* 0x000000011500788c */ /* 0x000fe2000bf06270 */
[----:B------:R-:W-:-:S08]  /*1240*/  UMOV UR33, 0x3 ;  /* 0x0000000300217882 */ /* 0x000fd00000000000 */
[----:B------:R-:W-:Y:S05]  /*1250*/  BRA.U !UP0, `(.L_x_18) ;  /* 0x0000000108d47547 */ /* 0x000fea000b800000 */
[----:B------:R-:W2:Y:S01]  /*1260*/  LDCU.128 UR12, c[0x0][0xb10] ;  /* 0x00016200ff0c77ac */ /* 0x000ea20008000c00 */
[----:B------:R-:W3:Y:S01]  /*1270*/  LDCU UR6, c[0x0][0x370] ;  /* 0x00006e00ff0677ac */ /* 0x000ee20008000800 */
[----:B------:R-:W4:Y:S01]  /*1280*/  LDCU UR5, c[0x0][0x374] ;  /* 0x00006e80ff0577ac */ /* 0x000f220008000800 */
[----:B------:R-:W1:Y:S01]  /*1290*/  LDCU UR28, c[0x0][0xb0c] ;  /* 0x00016180ff1c77ac */ /* 0x000e620008000800 */
[----:B------:R-:W1:Y:S01]  /*12a0*/  LDCU UR4, c[0x0][0xb20] ;  /* 0x00016400ff0477ac */ /* 0x000e620008000800 */
[----:B------:R-:W1:Y:S01]  /*12b0*/  LDCU.64 UR8, c[0x0][0xb28] ;  /* 0x00016500ff0877ac */ /* 0x000e620008000a00 */
[----:B--2---:R-:W-:Y:S02]  /*12c0*/  UISETP.NE.AND UP0, UPT, UR14, 0x1, UPT ;  /* 0x000000010e00788c */ /* 0x004fe4000bf05270 */
[----:B----4-:R-:W-:Y:S02]  /*12d0*/  UIMAD.WIDE.U32 UR10, UR5, UR15, URZ ;  /* 0x0000000f050a72a5 */ /* 0x010fe4000f8e00ff */
[----:B---3--:R-:W-:-:S02]  /*12e0*/  UIMAD.WIDE.U32 UR22, UR6, UR12, URZ ;  /* 0x0000000c061672a5 */ /* 0x008fc4000f8e00ff */
[----:B-1----:R-:W-:Y:S02]  /*12f0*/  UISETP.NE.AND UP1, UPT, UR28, 0x1, UPT ;  /* 0x000000011c00788c */ /* 0x002fe4000bf25270 */
[----:B------:R-:W-:Y:S01]  /*1300*/  UISETP.NE.AND UP2, UPT, UR21, 0x1, UPT ;  /* 0x000000011500788c */ /* 0x000fe2000bf45270 */
[----:B------:R-:W-:Y:S02]  /*1310*/  UMOV UR10, UR11 ;  /* 0x0000000b000a7c82 */ /* 0x000fe40008000000 */
[----:B------:R-:W-:Y:S01]  /*1320*/  UMOV UR22, UR23 ;  /* 0x0000001700167c82 */ /* 0x000fe20008000000 */
[----:B------:R-:W-:Y:S02]  /*1330*/  @UP0 USHF.R.U32.HI UR5, URZ, UR4, UR10 ;  /* 0x00000004ff050299 */ /* 0x000fe4000801160a */
[----:B------:R-:W-:Y:S02]  /*1340*/  UIMAD.WIDE.U32 UR24, UR20, UR15, URZ ;  /* 0x0000000f141872a5 */ /* 0x000fe4000f8e00ff */
[----:B------:R-:W-:-:S02]  /*1350*/  UIMAD.WIDE.U32 UR10, UR5, UR8, URZ ;  /* 0x00000008050a72a5 */ /* 0x000fc4000f8e00ff */
[----:B------:R-:W-:Y:S02]  /*1360*/  @UP1 USHF.R.U32.HI UR6, URZ, UR13, UR22 ;  /* 0x0000000dff061299 */ /* 0x000fe40008011616 */
[----:B------:R-:W-:Y:S02]  /*1370*/  UIMAD.WIDE.U32 UR18, UR16, UR12, URZ ;  /* 0x0000000c101272a5 */ /* 0x000fe4000f8e00ff */
[----:B------:R-:W-:Y:S01]  /*1380*/  UIMAD.WIDE.U32 UR22, UR6, UR8, URZ ;  /* 0x00000008061672a5 */ /* 0x000fe2000f8e00ff */
[----:B------:R-:W-:Y:S01]  /*1390*/  UMOV UR24, UR25 ;  /* 0x0000001900187c82 */ /* 0x000fe20008000000 */
[----:B------:R-:W-:Y:S01]  /*13a0*/  UMOV UR10, UR11 ;  /* 0x0000000b000a7c82 */ /* 0x000fe20008000000 */
[----:B------:R-:W-:Y:S02]  /*13b0*/  USHF.R.U32.HI UR24, URZ, UR4, UR24 ;  /* 0x00000004ff187299 */ /* 0x000fe40008011618 */
[----:B------:R-:W-:Y:S02]  /*13c0*/  @UP2 USHF.R.U32.HI UR5, URZ, UR9, UR10 ;  /* 0x00000009ff052299 */ /* 0x000fe4000801160a */
[----:B------:R-:W-:Y:S01]  /*13d0*/  UMOV UR7, UR23 ;  /* 0x0000001700077c82 */ /* 0x000fe20008000000 */
[----:B------:R-:W-:Y:S01]  /*13e0*/  UMOV UR18, UR19 ;  /* 0x0000001300127c82 */ /* 0x000fe20008000000 */
[----:B------:R-:W-:-:S02]  /*13f0*/  @UP2 USHF.R.U32.HI UR6, URZ, UR9, UR7 ;  /* 0x00000009ff062299 */ /* 0x000fc40008011607 */
[----:B------:R-:W-:Y:S02]  /*1400*/  USHF.R.U32.HI UR18, URZ, UR13, UR18 ;  /* 0x0000000dff127299 */ /* 0x000fe40008011612 */
[----:B------:R-:W-:Y:S02]  /*1410*/  USEL UR4, UR20, UR24, !UP0 ;  /* 0x0000001814047287 */ /* 0x000fe4000c000000 */
[----:B------:R-:W-:Y:S02]  /*1420*/  UIMAD UR7, UR5, UR21, URZ ;  /* 0x00000015050772a4 */ /* 0x000fe4000f8e02ff */
[----:B------:R-:W-:Y:S02]  /*1430*/  USEL UR5, UR16, UR18, !UP1 ;  /* 0x0000001210057287 */ /* 0x000fe4000c800000 */
[----:B------:R-:W-:Y:S02]  /*1440*/  UIMAD UR12, UR6, UR21, URZ ;  /* 0x00000015060c72a4 */ /* 0x000fe4000f8e02ff */
[----:B------:R-:W-:-:S02]  /*1450*/  UISETP.GE.AND UP0, UPT, UR4, UR7, UPT ;  /* 0x000000070400728c */ /* 0x000fc4000bf06270 */
[----:B------:R-:W-:Y:S02]  /*1460*/  UIMAD.WIDE.U32 UR10, UR4, UR8, URZ ;  /* 0x00000008040a72a5 */ /* 0x000fe4000f8e00ff */
[----:B------:R-:W-:Y:S02]  /*1470*/  UISETP.GE.OR UP0, UPT, UR5, UR12, UP0 ;  /* 0x0000000c0500728c */ /* 0x000fe40008706670 */
[----:B------:R-:W-:Y:S02]  /*1480*/  UIMAD.WIDE.U32 UR12, UR5, UR8, URZ ;  /* 0x00000008050c72a5 */ /* 0x000fe4000f8e00ff */
[----:B------:R-:W-:Y:S01]  /*1490*/  UIADD3 UR10, UPT, UPT, -UR4, URZ, URZ ;  /* 0x000000ff040a7290 */ /* 0x000fe2000fffe1ff */
[----:B------:R-:W-:Y:S01]  /*14a0*/  UMOV UR8, UR11 ;  /* 0x0000000b00087c82 */ /* 0x000fe20008000000 */
[----:B------:R-:W-:Y:S02]  /*14b0*/  UIADD3 UR11, UPT, UPT, -UR5, URZ, URZ ;  /* 0x000000ff050b7290 */ /* 0x000fe4000fffe1ff */
[----:B------:R-:W-:-:S03]  /*14c0*/  USHF.R.U32.HI UR8, URZ, UR9, UR8 ;  /* 0x00000009ff087299 */ /* 0x000fc60008011608 */
[----:B------:R-:W-:Y:S01]  /*14d0*/  @!UP0 UMOV UR7, UR13 ;  /* 0x0000000d00078c82 */ /* 0x000fe20008000000 */
[----:B------:R-:W-:Y:S02]  /*14e0*/  UIMAD UR20, UR14, UR10, UR20 ;  /* 0x0000000a0e1472a4 */ /* 0x000fe4000f8e0214 */
[----:B------:R-:W-:Y:S02]  /*14f0*/  USEL UR8, UR4, UR8, !UP2 ;  /* 0x0000000804087287 */ /* 0x000fe4000d000000 */
[----:B------:R-:W-:Y:S02]  /*1500*/  @!UP0 USHF.R.U32.HI UR7, URZ, UR9, UR7 ;  /* 0x00000009ff078299 */ /* 0x000fe40008011607 */
[----:B------:R-:W-:Y:S02]  /*1510*/  UIADD3 UR9, UPT, UPT, -UR8, URZ, URZ ;  /* 0x000000ff08097290 */ /* 0x000fe4000fffe1ff */
[----:B------:R-:W-:Y:S02]  /*1520*/  @!UP0 USEL UR7, UR5, UR7, !UP2 ;  /* 0x0000000705078287 */ /* 0x000fe4000d000000 */
[----:B------:R-:W-:-:S02]  /*1530*/  UIMAD UR9, UR21, UR9, UR4 ;  /* 0x00000009150972a4 */ /* 0x000fc4000f8e0204 */
[----:B------:R-:W-:Y:S02]  /*1540*/  @!UP0 UIADD3 UR8, UPT, UPT, UR8, -UR7, URZ ;  /* 0x8000000708088290 */ /* 0x000fe4000fffe0ff */
[----:B------:R-:W-:Y:S02]  /*1550*/  @!UP0 UIMAD UR6, UR9, UR6, UR7 ;  /* 0x00000006090682a4 */ /* 0x000fe4000f8e0207 */
[----:B------:R-:W-:Y:S02]  /*1560*/  @!UP0 UIMAD UR4, UR8, UR21, UR5 ;  /* 0x00000015080482a4 */ /* 0x000fe4000f8e0205 */
[----:B------:R-:W-:Y:S02]  /*1570*/  UIMAD UR16, UR28, UR11, UR16 ;  /* 0x0000000b1c1072a4 */ /* 0x000fe4000f8e0210 */
[----:B------:R-:W-:Y:S01]  /*1580*/  UIMAD UR20, UR4, UR14, UR20 ;  /* 0x0000000e041472a4 */ /* 0x000fe2000f8e0214 */
[----:B------:R-:W-:Y:S02]  /*1590*/  @!UP0 UMOV UR5, UR6 ;  /* 0x0000000600058c82 */ /* 0x000fe40008000000 */
[----:B------:R-:W-:-:S12]  /*15a0*/  UIMAD UR16, UR5, UR28, UR16 ;  /* 0x0000001c051072a4 */ /* 0x000fd8000f8e0210 */
.L_x_18:
[----:B------:R-:W-:Y:S02]  /*15b0*/  UISETP.NE.AND UP1, UPT, UR29, 0x1, UPT ;  /* 0x000000011d00788c */ /* 0x000fe4000bf25270 */
[----:B------:R-:W-:Y:S02]  /*15c0*/  ULOP3.LUT UR27, UR27, 0xffff, URZ, 0xc0, !UPT ;  /* 0x0000ffff1b1b7892 */ /* 0x000fe4000f8ec0ff */
[----:B------:R-:W-:Y:S02]  /*15d0*/  ULOP3.LUT UR26, UR26, 0xffff, URZ, 0xc0, !UPT ;  /* 0x0000ffff1a1a7892 */ /* 0x000fe4000f8ec0ff */
[----:B------:R-:W-:Y:S02]  /*15e0*/  UISETP.NE.AND UP0, UPT, UR17, 0x2, UPT ;  /* 0x000000021100788c */ /* 0x000fe4000bf05270 */
[----:B------:R-:W-:Y:S02]  /*15f0*/  ULOP3.LUT UR31, UR31, 0x400, URZ, 0xc0, !UPT ;  /* 0x000004001f1f7892 */ /* 0x000fe4000f8ec0ff */
[----:B------:R-:W-:-:S02]  /*1600*/  ULOP3.LUT UR30, UR30, 0x1000, URZ, 0xc0, !UPT ;  /* 0x000010001e1e7892 */ /* 0x000fc4000f8ec0ff */
[----:B------:R-:W-:Y:S02]  /*1610*/  USHF.L.U32 UR27, UR34, UR27, URZ ;  /* 0x0000001b221b7299 */ /* 0x000fe400080006ff */
[----:B------:R-:W-:Y:S01]  /*1620*/  USHF.L.U32 UR26, UR33, UR26, URZ ;  /* 0x0000001a211a7299 */ /* 0x000fe200080006ff */
[----:B------:R-:W-:Y:S11]  /*1630*/  BRA.U UP1, `(.L_x_19) ;  /* 0x0000000101447547 */ /* 0x000ff6000b800000 */
[----:B------:R-:W2:Y:S01]  /*1640*/  LDCU.128 UR8, c[0x0][0xb10] ;  /* 0x00016200ff0877ac */ /* 0x000ea20008000c00 */
[----:B------:R-:W3:Y:S01]  /*1650*/  LDCU UR12, c[0x0][0xb0c] ;  /* 0x00016180ff0c77ac */ /* 0x000ee20008000800 */
[----:B------:R-:W4:Y:S01]  /*1660*/  LDCU UR13, c[0x0][0xb20] ;  /* 0x00016400ff0d77ac */ /* 0x000f220008000800 */
[----:B--2---:R-:W-:Y:S02]  /*1670*/  UIMAD.WIDE.U32 UR6, UR16, UR8, URZ ;  /* 0x00000008100672a5 */ /* 0x004fe4000f8e00ff */
[----:B------:R-:W-:Y:S02]  /*1680*/  UIMAD.WIDE.U32 UR4, UR20, UR11, URZ ;  /* 0x0000000b140472a5 */ /* 0x000fe4000f8e00ff */
[----:B---3--:R-:W-:Y:S02]  /*1690*/  UISETP.NE.AND UP2, UPT, UR12, 0x1, UPT ;  /* 0x000000010c00788c */ /* 0x008fe4000bf45270 */
[----:B------:R-:W-:Y:S01]  /*16a0*/  UISETP.NE.AND UP1, UPT, UR10, 0x1, UPT ;  /* 0x000000010a00788c */ /* 0x000fe2000bf25270 */
[----:B------:R-:W-:-:S02]  /*16b0*/  UMOV UR6, UR7 ;  /* 0x0000000700067c82 */ /* 0x000fc40008000000 */
[----:B------:R-:W-:Y:S01]  /*16c0*/  UMOV UR4, UR5 ;  /* 0x0000000500047c82 */ /* 0x000fe20008000000 */
[----:B------:R-:W-:Y:S02]  /*16d0*/  USHF.R.U32.HI UR6, URZ, UR9, UR6 ;  /* 0x00000009ff067299 */ /* 0x000fe40008011606 */
[----:B----4-:R-:W-:Y:S02]  /*16e0*/  USHF.R.U32.HI UR4, URZ, UR13, UR4 ;  /* 0x0000000dff047299 */ /* 0x010fe40008011604 */
[----:B------:R-:W-:Y:S02]  /*16f0*/  USEL UR5, UR16, UR6, !UP2 ;  /* 0x0000000610057287 */ /* 0x000fe4000d000000 */
[----:B------:R-:W-:-:S04]  /*1700*/  USEL UR4, UR20, UR4, !UP1 ;  /* 0x0000000414047287 */ /* 0x000fc8000c800000 */
[----:B------:R-:W-:Y:S02]  /*1710*/  UIADD3 UR6, UPT, UPT, UR5, -UR4, URZ ;  /* 0x8000000405067290 */ /* 0x000fe4000fffe0ff */
[----:B------:R-:W-:Y:S02]  /*1720*/  UIADD3 UR4, UPT, UPT, -UR5, UR4, URZ ;  /* 0x0000000405047290 */ /* 0x000fe4000fffe1ff */
[----:B------:R-:W-:Y:S02]  /*1730*/  UIMAD UR20, UR6, UR10, UR20 ;  /* 0x0000000a061472a4 */ /* 0x000fe4000f8e0214 */
[----:B------:R-:W-:-:S12]  /*1740*/  UIMAD UR16, UR4, UR12, UR16 ;  /* 0x0000000c041072a4 */ /* 0x000fd8000f8e0210 */
.L_x_19:
[----:B------:R-:W-:Y:S05]  /*1750*/  BRA.U !UP5, `(.L_x_20) ;  /* 0x000000010d0c7547 */ /* 0x000fea000b800000 */
[----:B------:R-:W-:Y:S01]  /*1760*/  UCGABAR_WAIT ;  /* 0x0000000000007dc7 */ /* 0x000fe20008000000 */
[----:B------:R-:W-:Y:S01]  /*1770*/  CCTL.IVALL ;  /* 0x00000000ff00798f */ /* 0x000fe20002000000 */
[----:B------:R-:W-:Y:S05]  /*1780*/  BRA `(.L_x_21) ;  /* 0x0000000000047947 */ /* 0x000fea0003800000 */
.L_x_20:
[----:B------:R-:W-:Y:S06]  /*1790*/  BAR.SYNC.DEFER_BLOCKING 0x0 ;  /* 0x0000000000007b1d */ /* 0x000fec0000010000 */
.L_x_21:
[----:B------:R-:W-:Y:S05]  /*17a0*/  BRA.U UP0, `(.L_x_22) ;  /* 0x0000001100ec7547 */ /* 0x000fea000b800000 */
[----:B------:R-:W2:Y:S01]  /*17b0*/  LDCU UR7, c[0x0][0x38c] ;  /* 0x00007180ff0777ac */ /* 0x000ea20008000800 */
[----:B------:R-:W3:Y:S01]  /*17c0*/  S2UR UR8, SR_CgaCtaId ;  /* 0x00000000000879c3 */ /* 0x000ee20000008800 */
[----:B------:R-:W-:Y:S01]  /*17d0*/  PLOP3.LUT P1, PT, PT, PT, UP3, 0x80, 0x8 ;  /* 0x000000000008781c */ /* 0x000fe20003f2f038 */
[----:B------:R-:W-:Y:S01]  /*17e0*/  IMAD.MOV.U32 R12, RZ, RZ, 0x1 ;  /* 0x00000001ff0c7424 */ /* 0x000fe200078e00ff */
[----:B------:R-:W-:Y:S01]  /*17f0*/  UMOV UR21, 0x400 ;  /* 0x0000040000157882 */ /* 0x000fe20000000000 */
[----:B------:R-:W-:Y:S01]  /*1800*/  USHF.L.U32 UR5, UR32, 0x5, URZ ;  /* 0x0000000520057899 */ /* 0x000fe200080006ff */
[----:B------:R-:W-:Y:S01]  /*1810*/  ISETP.EQ.OR P2, PT, R0, RZ, P3 ;  /* 0x000000ff0000720c */ /* 0x000fe20001f42670 */
[----:B------:R-:W-:Y:S01]  /*1820*/  UISETP.NE.AND UP1, UPT, UR17, URZ, UPT ;  /* 0x000000ff1100728c */ /* 0x000fe2000bf25270 */
[----:B------:R-:W-:Y:S02]  /*1830*/  PLOP3.LUT P1, PT, P1, PT, PT, 0x8, 0x80 ;  /* 0x000000000080781c */ /* 0x000fe40000f2e170 */
[----:B------:R-:W-:Y:S01]  /*1840*/  CS2R R10, SRZ ;  /* 0x00000000000a7805 */ /* 0x000fe2000001ff00 */
[----:B------:R-:W-:Y:S01]  /*1850*/  IMAD.MOV.U32 R9, RZ, RZ, RZ ;  /* 0x000000ffff097224 */ /* 0x000fe200078e00ff */
[----:B------:R-:W4:Y:S01]  /*1860*/  LDCU UR43, c[0x0][0x370] ;  /* 0x00006e00ff2b77ac */ /* 0x000f220008000800 */
[----:B------:R-:W-:Y:S01]  /*1870*/  IMAD.MOV.U32 R8, RZ, RZ, 0x1 ;  /* 0x00000001ff087424 */ /* 0x000fe200078e00ff */
[----:B------:R-:W1:Y:S01]  /*1880*/  LDCU.64 UR28, c[0x0][0x348] ;  /* 0x00006900ff1c77ac */ /* 0x000e620008000a00 */
[----:B--2---:R-:W-:-:S02]  /*1890*/  UIADD3 UR6, UPT, UPT, UR7, 0x1f, URZ ;  /* 0x0000001f07067890 */ /* 0x004fc4000fffe0ff */
[----:B------:R-:W-:Y:S02]  /*18a0*/  UIADD3 UR49, UPT, UPT, UR7, 0x3e, URZ ;  /* 0x0000003e07317890 */ /* 0x000fe4000fffe0ff */
[----:B------:R-:W-:Y:S02]  /*18b0*/  USHF.R.S32.HI UR4, URZ, 0x1f, UR6 ;  /* 0x0000001fff047899 */ /* 0x000fe40008011406 */
[----:B---3--:R-:W-:Y:S02]  /*18c0*/  ULEA UR21, UR8, UR21, 0x18 ;  /* 0x0000001508157291 */ /* 0x008fe4000f8ec0ff */
[----:B------:R-:W-:Y:S02]  /*18d0*/  ULEA.HI UR4, UR4, UR6, URZ, 0x5 ;  /* 0x0000000604047291 */ /* 0x000fe4000f8f28ff */
[----:B------:R-:W-:Y:S02]  /*18e0*/  UIADD3 UR6, UPT, UPT, UR7, -0x1, URZ ;  /* 0xffffffff07067890 */ /* 0x000fe4000fffe0ff */
[----:B------:R-:W-:-:S02]  /*18f0*/  USHF.R.S32.HI UR45, URZ, 0x5, UR4 ;  /* 0x00000005ff2d7899 */ /* 0x000fc40008011404 */
[----:B------:R-:W-:Y:S02]  /*1900*/  UISETP.GE.U32.AND UP2, UPT, UR6, -0x3f, UPT ;  /* 0xffffffc10600788c */ /* 0x000fe4000bf46070 */
[----:B------:R-:W-:Y:S01]  /*1910*/  UISETP.LT.U32.AND UP0, UPT, UR45, 0x5, UPT ;  /* 0x000000052d00788c */ /* 0x000fe2000bf01070 */
[----:B------:R-:W2:Y:S03]  /*1920*/  LDCU UR41, c[0x0][0x374] ;  /* 0x00006e80ff2977ac */ /* 0x000ea60008000800 */
[----:B------:R-:W-:Y:S02]  /*1930*/  USEL UR44, UR45, 0x5, UP0 ;  /* 0x000000052d2c7887 */ /* 0x000fe40008000000 */
[----:B------:R-:W-:Y:S02]  /*1940*/  ULOP3.LUT UR46, UR5, 0x20, URZ, 0xe2, !UPT ;  /* 0x00000020052e7892 */ /* 0x000fe4000f8ee2ff */
[----:B------:R-:W-:-:S02]  /*1950*/  UIADD3 UR24, UPT, UPT, UR44, -0x1, URZ ;  /* 0xffffffff2c187890 */ /* 0x000fc4000fffe0ff */
[----:B------:R-:W-:Y:S02]  /*1960*/  @UP2 UIADD3 UR24, UPT, UPT, UR44, URZ, URZ ;  /* 0x000000ff2c182290 */ /* 0x000fe4000fffe0ff */
[----:B------:R-:W-:Y:S02]  /*1970*/  USEL UR25, UR48, 0x2, UP1 ;  /* 0x0000000230197887 */ /* 0x000fe40008800000 */
[----:B------:R-:W-:Y:S02]  /*1980*/  UIADD3 UR38, UPT, UPT, UR21, 0x6400, UR31 ;  /* 0x0000640015267890 */ /* 0x000fe4000fffe01f */
[----:B------:R-:W-:Y:S02]  /*1990*/  UIADD3 UR37, UPT, UPT, UR21, 0x8c00, UR30 ;  /* 0x00008c0015257890 */ /* 0x000fe4000fffe01e */
[----:B------:R-:W-:Y:S02]  /*19a0*/  UIADD3 UR47, UPT, UPT, UR45, -UR44, URZ ;  /* 0x8000002c2d2f7290 */ /* 0x000fe4000fffe0ff */
[----:B------:R-:W-:Y:S01]  /*19b0*/  UIADD3 UR24, UPT, UPT, UR24, 0x1, URZ ;  /* 0x0000000118187890 */ /* 0x000fe2000fffe0ff */
[----:B-12-4-:R-:W-:-:S11]  /*19c0*/  UMOV UR7, URZ ;  /* 0x000000ff00077c82 */ /* 0x016fd60008000000 */
.L_x_42:
[----:B-1----:R-:W1:Y:S02]  /*19d0*/  S2UR UR4, SR_CgaCtaId ;  /* 0x00000000000479c3 */ /* 0x002e640000008800 */
[----:B-1----:R-:W-:-:S09]  /*19e0*/  UISETP.NE.AND UP0, UPT, UR4, URZ, UPT ;  /* 0x000000ff0400728c */ /* 0x002fd2000bf05270 */
[----:B------:R-:W-:Y:S05]  /*19f0*/  BRA.U UP0, `(.L_x_23) ;  /* 0x0000000100287547 */ /* 0x000fea000b800000 */
[----:B------:R-:W-:Y:S02]  /*1a00*/  LEA R0, R9, UR21, 0x3 ;  /* 0x0000001509007c11 */ /* 0x000fe4000f8e18ff */
[----:B------:R-:W-:-:S04]  /*1a10*/  SHF.L.U32 R3, R8, 0x1f, RZ ;  /* 0x0000001f08037819 */ /* 0x000fc800000006ff */
[----:B------:R-:W1:Y:S02]  /*1a20*/  SYNCS.PHASECHK.TRANS64.TRYWAIT P0, [R0+URZ+0x110], R3 ;  /* 0x00011003000075a7 */ /* 0x000e6400080011ff */
[----:B-1----:R-:W-:Y:S05]  /*1a30*/  @!P0 BRA `(.L_x_24) ;  /* 0x0000007c00648947 */ /* 0x002fea0003800000 */
.L_x_133:
[----:B------:R2:W-:Y:S01]  /*1a40*/  SYNCS.ARRIVE.TRANS64.A1T0 RZ, [R0+URZ+0x100], RZ ;  /* 0x000100ff00ff79a7 */ /* 0x0005e200081000ff */
[----:B------:R-:W-:-:S05]  /*1a50*/  VIADD R9, R9, 0x1 ;  /* 0x0000000109097836 */ /* 0x000fca0000000000 */
[----:B------:R-:W-:-:S04]  /*1a60*/  ISETP.NE.AND P0, PT, R9, 0x2, PT ;  /* 0x000000020900780c */ /* 0x000fc80003f05270 */
[----:B-1----:R-:W-:Y:S02]  /*1a70*/  SEL R3, RZ, 0x1, P0 ;  /* 0x00000001ff037807 */ /* 0x002fe40000000000 */
[----:B------:R-:W-:Y:S02]  /*1a80*/  SEL R9, R9, RZ, P0 ;  /* 0x000000ff09097207 */ /* 0x000fe40000000000 */
[----:B------:R-:W-:-:S07]  /*1a90*/  LOP3.LUT R8, R8, R3, RZ, 0x3c, !PT ;  /* 0x0000000308087212 */ /* 0x000fce00078e3cff */
.L_x_23:
[----:B------:R-:W-:Y:S01]  /*1aa0*/  ULEA UR4, UR7, UR21, 0x3 ;  /* 0x0000001507047291 */ /* 0x000fe2000f8e18ff */
[----:B--2---:R-:W-:Y:S01]  /*1ab0*/  SHF.L.U32 R0, R12, 0x1f, RZ ;  /* 0x0000001f0c007819 */ /* 0x004fe200000006ff */
[----:B------:R-:W-:Y:S02]  /*1ac0*/  UISETP.GE.U32.AND UP0, UPT, UR49, 0x3f, UPT ;  /* 0x0000003f3100788c */ /* 0x000fe4000bf06070 */
[----:B------:R-:W-:Y:S02]  /*1ad0*/  ULEA UR11, UR20, UR50, 0x1 ;  /* 0x00000032140b7291 */ /* 0x000fe4000f8e08ff */
[----:B------:R-:W-:Y:S02]  /*1ae0*/  ULEA UR35, UR16, UR46, 0x6 ;  /* 0x0000002e10237291 */ /* 0x000fe4000f8e30ff */
[----:B------:R-:W-:Y:S01]  /*1af0*/  USHF.L.U32 UR11, UR11, 0x7, URZ ;  /* 0x000000070b0b7899 */ /* 0x000fe200080006ff */
[----:B------:R1:W2:Y:S01]  /*1b00*/  SYNCS.PHASECHK.TRANS64.TRYWAIT P0, [UR4+0x28], R0 ;  /* 0x00002800ff0075a7 */ /* 0x0002a20008001104 */
[----:B------:R-:W-:Y:S01]  /*1b10*/  UMOV UR6, URZ ;  /* 0x000000ff00067c82 */ /* 0x000fe20008000000 */
[----:B------:R-:W-:Y:S09]  /*1b20*/  BRA.U !UP0, `(.L_x_25) ;  /* 0x0000000108c07547 */ /* 0x000ff2000b800000 */
[----:B------:R-:W-:Y:S01]  /*1b30*/  UMOV UR13, URZ ;  /* 0x000000ff000d7c82 */ /* 0x000fe20008000000 */
[----:B------:R-:W-:-:S05]  /*1b40*/  UMOV UR4, UR7 ;  /* 0x0000000700047c82 */ /* 0x000fca0008000000 */
.L_x_31:
[----:B------:R-:W-:Y:S01]  /*1b50*/  ULEA UR33, UR4, UR21, 0x3 ;  /* 0x0000001504217291 */ /* 0x000fe2000f8e18ff */
[----:B--2---:R-:W-:Y:S01]  /*1b60*/  @!P3 MOV R2, 0x2800 ;  /* 0x000028000002b802 */ /* 0x004fe20000000f00 */
[----:B--2-4-:R-:W-:Y:S10]  /*1b70*/  @P0 BRA `(.L_x_26) ;  /* 0x00000000000c0947 */ /* 0x014ff40003800000 */
[----:B------:R-:W-:-:S04]  /*1b80*/  SHF.L.U32 R3, R12, 0x1f, RZ ;  /* 0x0000001f0c037819 */ /* 0x000fc800000006ff */
[----:B------:R-:W2:Y:S02]  /*1b90*/  SYNCS.PHASECHK.TRANS64.TRYWAIT P0, [UR33+0x28], R3 ;  /* 0x00002803ff0075a7 */ /* 0x000ea40008001121 */
[----:B--2---:R-:W-:Y:S05]  /*1ba0*/  @!P0 BRA `(.L_x_27) ;  /* 0x0000007c001c8947 */ /* 0x004fea0003800000 */
.L_x_26:
[----:B------:R2:W-:Y:S01]  /*1bb0*/  @!P3 SYNCS.ARRIVE.TRANS64 RZ, [UR33], R2 ;  /* 0x00000002ffffb9a7 */ /* 0x0005e20008000021 */
[----:B------:R-:W-:-:S04]  /*1bc0*/  ULOP3.LUT UR5, UR25, 0x2, URZ, 0xfc, !UPT ;  /* 0x0000000219057892 */ /* 0x000fc8000f8efcff */
[----:B------:R-:W-:-:S09]  /*1bd0*/  UISETP.NE.AND UP0, UPT, UR5, 0x2, UPT ;  /* 0x000000020500788c */ /* 0x000fd2000bf05270 */
[----:B------:R-:W-:Y:S05]  /*1be0*/  BRA.U UP0, `(.L_x_28) ;  /* 0x0000000100047547 */ /* 0x000fea000b800000 */
[----:B------:R-:W-:Y:S05]  /*1bf0*/  BPT.TRAP 0x1 ;  /* 0x000000040000795c */ /* 0x000fea0000300000 */
.L_x_28:
[----:B------:R-:W-:Y:S04]  /*1c00*/  BSSY.RECONVERGENT B0, `(.L_x_29) ;  /* 0x0000003000007945 */ /* 0x000fe80003800200 */
[----:B------:R-:W-:Y:S05]  /*1c10*/  @P2 BRA `(.L_x_30) ;  /* 0x0000000000042947 */ /* 0x000fea0003800000 */
[----:B------:R-:W-:Y:S05]  /*1c20*/  BPT.TRAP 0x1 ;  /* 0x000000040000795c */ /* 0x000fea0000300000 */
.L_x_30:
[----:B------:R-:W-:Y:S05]  /*1c30*/  BSYNC.RECONVERGENT B0 ;  /* 0x0000000000007941 */ /* 0x000fea0003800200 */
.L_x_29:
[----:B------:R-:W-:Y:S02]  /*1c40*/  UIADD3 UR5, UPT, UPT, UR4, 0x1, URZ ;  /* 0x0000000104057890 */ /* 0x000fe4000fffe0ff */
[----:B------:R-:W-:Y:S02]  /*1c50*/  ULEA UR32, UR4, UR31, 0xb ;  /* 0x0000001f04207291 */ /* 0x000fe4000f8e58ff */
[----:B------:R-:W-:Y:S02]  /*1c60*/  UISETP.NE.AND UP0, UPT, UR5, 0x5, UPT ;  /* 0x000000050500788c */ /* 0x000fe4000bf05270 */
[----:B------:R-:W-:Y:S02]  /*1c70*/  ULEA UR8, UR4, UR30, 0xd ;  /* 0x0000001e04087291 */ /* 0x000fe4000f8e68ff */
[----:B------:R-:W-:Y:S02]  /*1c80*/  USEL UR6, URZ, 0x1, UP0 ;  /* 0x00000001ff067887 */ /* 0x000fe40008000000 */
[----:B------:R-:W-:-:S02]  /*1c90*/  USEL UR7, UR5, URZ, UP0 ;  /* 0x000000ff05077287 */ /* 0x000fc40008000000 */
[----:B------:R-:W-:Y:S02]  /*1ca0*/  UIADD3 UR4, UP0, UPT, UR28, 0x180, URZ ;  /* 0x000001801c047890 */ /* 0x000fe4000ff1e0ff */
[----:B------:R-:W-:Y:S01]  /*1cb0*/  ULEA UR5, UR7, UR21, 0x3 ;  /* 0x0000001507057291 */ /* 0x000fe2000f8e18ff */
[----:B------:R-:W-:Y:S01]  /*1cc0*/  LOP3.LUT R12, R12, UR6, RZ, 0x3c, !PT ;  /* 0x000000060c0c7c12 */ /* 0x000fe2000f8e3cff */
[----:B------:R-:W-:Y:S02]  /*1cd0*/  USHF.L.U32 UR34, UR13, 0x5, URZ ;  /* 0x000000050d227899 */ /* 0x000fe400080006ff */
[----:B------:R-:W-:Y:S01]  /*1ce0*/  UIADD3 UR13, UPT, UPT, UR13, 0x1, URZ ;  /* 0x000000010d0d7890 */ /* 0x000fe2000fffe0ff */
[----:B-1----:R-:W-:Y:S01]  /*1cf0*/  SHF.L.U32 R0, R12, 0x1f, RZ ;  /* 0x0000001f0c007819 */ /* 0x002fe200000006ff */
[----:B------:R-:W-:Y:S02]  /*1d00*/  UIADD3 UR14, UP1, UPT, UR28, 0x80, URZ ;  /* 0x000000801c0e7890 */ /* 0x000fe4000ff3e0ff */
[----:B------:R-:W-:Y:S01]  /*1d10*/  UIADD3 UR32, UPT, UPT, UR21, 0x6400, UR32 ;  /* 0x0000640015207890 */ /* 0x000fe2000fffe020 */
[----:B------:R3:W4:Y:S01]  /*1d20*/  SYNCS.PHASECHK.TRANS64.TRYWAIT P0, [UR5+0x28], R0 ;  /* 0x00002800ff0075a7 */ /* 0x0007220008001105 */
[----:B------:R-:W-:-:S02]  /*1d30*/  UIADD3.X UR5, UPT, UPT, URZ, UR29, URZ, UP0, !UPT ;  /* 0x0000001dff057290 */ /* 0x000fc400087fe4ff */
[----:B------:R-:W-:Y:S02]  /*1d40*/  UISETP.NE.AND UP0, UPT, UR13, UR24, UPT ;  /* 0x000000180d00728c */ /* 0x000fe4000bf05270 */
[----:B------:R-:W-:Y:S02]  /*1d50*/  UIADD3.X UR15, UPT, UPT, URZ, UR29, URZ, UP1, !UPT ;  /* 0x0000001dff0f7290 */ /* 0x000fe40008ffe4ff */
[----:B------:R-:W-:Y:S02]  /*1d60*/  UPRMT UR16, URZ, 0x5410, UR27 ;  /* 0x00005410ff107896 */ /* 0x000fe4000800001b */
[----:B------:R-:W-:Y:S02]  /*1d70*/  UIADD3 UR8, UPT, UPT, UR21, 0x8c00, UR8 ;  /* 0x00008c0015087890 */ /* 0x000fe4000fffe008 */
[----:B------:R-:W-:Y:S01]  /*1d80*/  UPRMT UR6, URZ, 0x5410, UR26 ;  /* 0x00005410ff067896 */ /* 0x000fe2000800001a */
[----:B------:R-:W-:Y:S01]  /*1d90*/  UMOV UR18, 0x0 ;  /* 0x0000000000127882 */ /* 0x000fe20000000000 */
[----:B------:R-:W-:Y:S01]  /*1da0*/  UMOV UR19, 0x10000000 ;  /* 0x1000000000137882 */ /* 0x000fe20000000000 */
[----:B------:R-:W-:Y:S01]  /*1db0*/  UMOV UR12, UR36 ;  /* 0x00000024000c7c82 */ /* 0x000fe20008000000 */
[----:B------:R-:W-:Y:S01]  /*1dc0*/  UMOV UR9, UR33 ;  /* 0x0000002100097c82 */ /* 0x000fe20008000000 */
[----:B------:R-:W-:Y:S01]  /*1dd0*/  UMOV UR10, UR34 ;  /* 0x00000022000a7c82 */ /* 0x000fe20008000000 */
[----:B------:R-:W-:Y:S03]  /*1de0*/  UTMALDG.3D.MULTICAST [UR32], [UR14], UR16, desc[UR18] ;  /* 0x000012200e0073b4 */ /* 0x000fe60008011810 */
[----:B------:R1:W-:Y:S02]  /*1df0*/  UTMALDG.3D.MULTICAST [UR8], [UR4], UR6, desc[UR18] ;  /* 0x00001208040073b4 */ /* 0x0003e40008011806 */
[----:B-1----:R-:W-:Y:S01]  /*1e00*/  UMOV UR6, UR24 ;  /* 0x0000001800067c82 */ /* 0x002fe20008000000 */
[----:B------:R-:W-:Y:S01]  /*1e10*/  UMOV UR4, UR7 ;  /* 0x0000000700047c82 */ /* 0x000fe20008000000 */
[----:B---3--:R-:W-:Y:S05]  /*1e20*/  BRA.U UP0, `(.L_x_31) ;  /* 0xfffffffd00487547 */ /* 0x008fea000b83ffff */
.L_x_25:
[----:B------:R-:W-:Y:S01]  /*1e30*/  ULEA UR4, UR7, UR21, 0x3 ;  /* 0x0000001507047291 */ /* 0x000fe2000f8e18ff */
[----:B-1----:R-:W-:Y:S01]  /*1e40*/  SHF.L.U32 R0, R12, 0x1f, RZ ;  /* 0x0000001f0c007819 */ /* 0x002fe200000006ff */
[----:B------:R-:W-:Y:S01]  /*1e50*/  @!P1 SYNCS.ARRIVE.TRANS64.A1T0 RZ, [UR21+0x98], RZ ;  /* 0x000098ffffff99a7 */ /* 0x000fe20008100015 */
[----:B------:R-:W-:-:S06]  /*1e60*/  UISETP.GT.AND UP0, UPT, UR45, UR44, UPT ;  /* 0x0000002c2d00728c */ /* 0x000fcc000bf04270 */
[----:B--2-4-:R1:W2:Y:S03]  /*1e70*/  SYNCS.PHASECHK.TRANS64.TRYWAIT P0, [UR4+0x28], R0 ;  /* 0x00002800ff0075a7 */ /* 0x0142a60008001104 */
[----:B------:R-:W-:Y:S05]  /*1e80*/  BRA.U !UP0, `(.L_x_32) ;  /* 0x0000000108bc7547 */ /* 0x000fea000b800000 */
[----:B------:R-:W-:Y:S01]  /*1e90*/  UIADD3 UR13, UPT, UPT, UR47, UR6, URZ ;  /* 0x000000062f0d7290 */ /* 0x000fe2000fffe0ff */
[----:B------:R-:W-:-:S11]  /*1ea0*/  UMOV UR4, UR7 ;  /* 0x0000000700047c82 */ /* 0x000fd60008000000 */
.L_x_38:
[----:B------:R-:W-:Y:S01]  /*1eb0*/  ULEA UR17, UR4, UR21, 0x3 ;  /* 0x0000001504117291 */ /* 0x000fe2000f8e18ff */
[----:B--2---:R-:W-:Y:S01]  /*1ec0*/  @!P3 MOV R2, 0x2800 ;  /* 0x000028000002b802 */ /* 0x004fe20000000f00 */
[----:B--2-4-:R-:W-:Y:S10]  /*1ed0*/  @P0 BRA `(.L_x_33) ;  /* 0x00000000000c0947 */ /* 0x014ff40003800000 */
[----:B------:R-:W-:-:S04]  /*1ee0*/  SHF.L.U32 R3, R12, 0x1f, RZ ;  /* 0x0000001f0c037819 */ /* 0x000fc800000006ff */
[----:B------:R-:W2:Y:S02]  /*1ef0*/  SYNCS.PHASECHK.TRANS64.TRYWAIT P0, [UR17+0x28], R3 ;  /* 0x00002803ff0075a7 */ /* 0x000ea40008001111 */
[----:B--2---:R-:W-:Y:S05]  /*1f00*/  @!P0 BRA `(.L_x_34) ;  /* 0x00000078005c8947 */ /* 0x004fea0003800000 */
.L_x_33:
[----:B------:R2:W-:Y:S01]  /*1f10*/  @!P3 SYNCS.ARRIVE.TRANS64 RZ, [UR17], R2 ;  /* 0x00000002ffffb9a7 */ /* 0x0005e20008000011 */
[----:B------:R-:W-:-:S04]  /*1f20*/  ULOP3.LUT UR5, UR25, 0x2, URZ, 0xfc, !UPT ;  /* 0x0000000219057892 */ /* 0x000fc8000f8efcff */
[----:B------:R-:W-:-:S09]  /*1f30*/  UISETP.NE.AND UP0, UPT, UR5, 0x2, UPT ;  /* 0x000000020500788c */ /* 0x000fd2000bf05270 */
[----:B------:R-:W-:Y:S05]  /*1f40*/  BRA.U UP0, `(.L_x_35) ;  /* 0x0000000100047547 */ /* 0x000fea000b800000 */
[----:B------:R-:W-:Y:S05]  /*1f50*/  BPT.TRAP 0x1 ;  /* 0x000000040000795c */ /* 0x000fea0000300000 */
.L_x_35:
[----:B------:R-:W-:Y:S04]  /*1f60*/  BSSY.RECONVERGENT B0, `(.L_x_36) ;  /* 0x0000003000007945 */ /* 0x000fe80003800200 */
[----:B------:R-:W-:Y:S05]  /*1f70*/  @P2 BRA `(.L_x_37) ;  /* 0x0000000000042947 */ /* 0x000fea0003800000 */
[----:B------:R-:W-:Y:S05]  /*1f80*/  BPT.TRAP 0x1 ;  /* 0x000000040000795c */ /* 0x000fea0000300000 */
.L_x_37:
[----:B------:R-:W-:Y:S05]  /*1f90*/  BSYNC.RECONVERGENT B0 ;  /* 0x0000000000007941 */ /* 0x000fea0003800200 */
.L_x_36:
[----:B------:R-:W-:Y:S02]  /*1fa0*/  UIADD3 UR5, UPT, UPT, UR4, 0x1, URZ ;  /* 0x0000000104057890 */ /* 0x000fe4000fffe0ff */
[----:B------:R-:W-:Y:S02]  /*1fb0*/  UIADD3 UR14, UP1, UPT, UR28, 0x80, URZ ;  /* 0x000000801c0e7890 */ /* 0x000fe4000ff3e0ff */
[----:B------:R-:W-:Y:S02]  /*1fc0*/  UISETP.NE.AND UP0, UPT, UR5, 0x5, UPT ;  /* 0x000000050500788c */ /* 0x000fe4000bf05270 */
[----:B------:R-:W-:Y:S02]  /*1fd0*/  ULEA UR16, UR4, UR38, 0xb ;  /* 0x0000002604107291 */ /* 0x000fe4000f8e58ff */
[----:B------:R-:W-:Y:S02]  /*1fe0*/  USEL UR8, URZ, 0x1, UP0 ;  /* 0x00000001ff087887 */ /* 0x000fe40008000000 */
[----:B------:R-:W-:-:S02]  /*1ff0*/  USEL UR7, UR5, URZ, UP0 ;  /* 0x000000ff05077287 */ /* 0x000fc40008000000 */
[----:B------:R-:W-:Y:S02]  /*2000*/  UIADD3 UR22, UP0, UPT, UR28, 0x180, URZ ;  /* 0x000001801c167890 */ /* 0x000fe4000ff1e0ff */
[----:B------:R-:W-:Y:S01]  /*2010*/  ULEA UR5, UR7, UR21, 0x3 ;  /* 0x0000001507057291 */ /* 0x000fe2000f8e18ff */
[----:B------:R-:W-:Y:S01]  /*2020*/  LOP3.LUT R12, R12, UR8, RZ, 0x3c, !PT ;  /* 0x000000080c0c7c12 */ /* 0x000fe2000f8e3cff */
[----:B------:R-:W-:Y:S02]  /*2030*/  ULEA UR8, UR4, UR37, 0xd ;  /* 0x0000002504087291 */ /* 0x000fe4000f8e68ff */
[----:B------:R-:W-:Y:S01]  /*2040*/  USHF.L.U32 UR18, UR6, 0x5, URZ ;  /* 0x0000000506127899 */ /* 0x000fe200080006ff */
[----:B-1----:R-:W-:Y:S01]  /*2050*/  SHF.L.U32 R0, R12, 0x1f, RZ ;  /* 0x0000001f0c007819 */ /* 0x002fe200000006ff */
[----:B------:R-:W-:Y:S02]  /*2060*/  UPRMT UR4, URZ, 0x5410, UR27 ;  /* 0x00005410ff047896 */ /* 0x000fe4000800001b */
[----:B------:R-:W-:Y:S01]  /*2070*/  UIADD3.X UR15, UPT, UPT, URZ, UR29, URZ, UP1, !UPT ;  /* 0x0000001dff0f7290 */ /* 0x000fe20008ffe4ff */
[----:B------:R3:W4:Y:S01]  /*2080*/  SYNCS.PHASECHK.TRANS64.TRYWAIT P0, [UR5+0x28], R0 ;  /* 0x00002800ff0075a7 */ /* 0x0007220008001105 */
[----:B------:R-:W-:-:S02]  /*2090*/  UPRMT UR5, URZ, 0x5410, UR26 ;  /* 0x00005410ff057896 */ /* 0x000fc4000800001a */
[----:B------:R-:W-:Y:S01]  /*20a0*/  UIADD3.X UR23, UPT, UPT, URZ, UR29, URZ, UP0, !UPT ;  /* 0x0000001dff177290 */ /* 0x000fe200087fe4ff */
[----:B------:R-:W-:Y:S01]  /*20b0*/  UMOV UR32, 0x0 ;  /* 0x0000000000207882 */ /* 0x000fe20000000000 */
[----:B------:R-:W-:Y:S01]  /*20c0*/  UMOV UR33, 0x10000000 ;  /* 0x1000000000217882 */ /* 0x000fe20000000000 */
[----:B------:R-:W-:Y:S01]  /*20d0*/  UMOV UR19, UR35 ;  /* 0x0000002300137c82 */ /* 0x000fe20008000000 */
[----:B------:R-:W-:Y:S01]  /*20e0*/  UMOV UR20, UR36 ;  /* 0x0000002400147c82 */ /* 0x000fe20008000000 */
[----:B------:R-:W-:Y:S01]  /*20f0*/  UMOV UR12, UR36 ;  /* 0x00000024000c7c82 */ /* 0x000fe20008000000 */
[----:B------:R-:W-:Y:S01]  /*2100*/  UMOV UR9, UR17 ;  /* 0x0000001100097c82 */ /* 0x000fe20008000000 */
[----:B------:R-:W-:Y:S01]  /*2110*/  UMOV UR10, UR18 ;  /* 0x00000012000a7c82 */ /* 0x000fe20008000000 */
[----:B------:R1:W-:Y:S01]  /*2120*/  UTMALDG.3D.MULTICAST [UR16], [UR14], UR4, desc[UR32] ;  /* 0x000020100e0073b4 */ /* 0x0003e20008011804 */
[----:B------:R-:W-:-:S04]  /*2130*/  UIADD3 UR6, UPT, UPT, UR6, 0x1, URZ ;  /* 0x0000000106067890 */ /* 0x000fc8000fffe0ff */
[----:B------:R-:W-:Y:S01]  /*2140*/  UISETP.NE.AND UP0, UPT, UR6, UR13, UPT ;  /* 0x0000000d0600728c */ /* 0x000fe2000bf05270 */
[----:B------:R3:W-:Y:S01]  /*2150*/  UTMALDG.3D.MULTICAST [UR8], [UR22], UR5, desc[UR32] ;  /* 0x00002008160073b4 */ /* 0x0007e20008011805 */
[----:B-1----:R-:W-:-:S07]  /*2160*/  UMOV UR4, UR7 ;  /* 0x0000000700047c82 */ /* 0x002fce0008000000 */
[----:B---3--:R-:W-:Y:S05]  /*2170*/  BRA.U UP0, `(.L_x_38) ;  /* 0xfffffffd004c7547 */ /* 0x008fea000b83ffff */
.L_x_32:
[C---:B------:R-:W-:Y:S01]  /*2180*/  LEA R3, R11.reuse, UR21, 0x3 ;  /* 0x000000150b037c11 */ /* 0x040fe2000f8e18ff */
[----:B------:R-:W-:Y:S01]  /*2190*/  NOP ;  /* 0x0000000000007918 */ /* 0x000fe20000000000 */
[----:B-1----:R-:W-:Y:S02]  /*21a0*/  SHF.L.U32 R0, R10, 0x1f, RZ ;  /* 0x0000001f0a007819 */ /* 0x002fe400000006ff */
[----:B------:R-:W-:Y:S02]  /*21b0*/  LEA R5, R11, UR21, 0x4 ;  /* 0x000000150b057c11 */ /* 0x000fe4000f8e20ff */
[----:B--2-4-:R-:W1:Y:S02]  /*21c0*/  SYNCS.PHASECHK.TRANS64.TRYWAIT P0, [R3+URZ+0xa0], R0 ;  /* 0x0000a000030075a7 */ /* 0x014e6400080011ff */
[----:B-1----:R-:W-:Y:S05]  /*21d0*/  @!P0 BRA `(.L_x_39) ;  /* 0x0000007400c08947 */ /* 0x002fea0003800000 */
.L_x_136:
[----:B------:R-:W2:Y:S01]  /*21e0*/  LDS.128 R4, [R5+0x130] ;  /* 0x0001300005047984 */ /* 0x000ea20000000c00 */
[----:B------:R-:W-:Y:S01]  /*21f0*/  UISETP.GE.AND UP0, UPT, UR42, 0x1, UPT ;  /* 0x000000012a00788c */ /* 0x000fe2000bf06270 */
[----:B------:R-:W-:Y:S01]  /*2200*/  @!PT LDS RZ, [RZ] ;  /* 0x00000000fffff984 */ /* 0x000fe20000000800 */
[----:B------:R-:W-:Y:S01]  /*2210*/  @!PT LDS RZ, [RZ] ;  /* 0x00000000fffff984 */ /* 0x000fe20000000800 */
[----:B------:R-:W-:Y:S01]  /*2220*/  @!PT LDS RZ, [RZ] ;  /* 0x00000000fffff984 */ /* 0x000fe20000000800 */
[----:B------:R-:W-:Y:S01]  /*2230*/  @!PT LDS RZ, [RZ] ;  /* 0x00000000fffff984 */ /* 0x000fe20000000800 */
[----:B------:R3:W-:Y:S06]  /*2240*/  MEMBAR.ALL.CTA ;  /* 0x0000000000007992 */ /* 0x0007ec0000008000 */
[----:B---3--:R-:W3:Y:S01]  /*2250*/  FENCE.VIEW.ASYNC.S ;  /* 0x00000000000073c6 */ /* 0x008ee20000000000 */
[----:B--2---:R-:W-:-:S13]  /*2260*/  LOP3.LUT P0, RZ, R6, 0x1, RZ, 0xc0, !PT ;  /* 0x0000000106ff7812 */ /* 0x004fda000780c0ff */
[----:B---3--:R-:W-:Y:S01]  /*2270*/  VOTEU.ANY UP1, P0 ;  /* 0x0000000000ff7886 */ /* 0x008fe20000020100 */
[----:B------:R-:W-:-:S13]  /*2280*/  PLOP3.LUT P0, PT, PT, PT, UP1, 0x80, 0x8 ;  /* 0x000000000008781c */ /* 0x000fda0003f0f018 */
[----:B-1----:R-:W-:Y:S02]  /*2290*/  @P0 LOP3.LUT R0, R5, 0xffff, RZ, 0xc0, !PT ;  /* 0x0000ffff05000812 */ /* 0x002fe400078ec0ff */
[----:B------:R-:W-:Y:S02]  /*22a0*/  @P0 MOV R2, R4 ;  /* 0x0000000400020202 */ /* 0x000fe40000000f00 */
[----:B------:R-:W-:Y:S01]  /*22b0*/  @P0 R2UR UR5, R0 ;  /* 0x00000000000502ca */ /* 0x000fe200000e0000 */
[----:B------:R-:W-:Y:S01]  /*22c0*/  VIADD R0, R3, 0xb0 ;  /* 0x000000b003007836 */ /* 0x000fe20000000000 */
[----:B------:R-:W-:Y:S02]  /*22d0*/  @P0 SHF.R.U32.HI R4, RZ, 0x10, R5 ;  /* 0x00000010ff040819 */ /* 0x000fe40000011605 */
[----:B------:R-:W-:Y:S02]  /*22e0*/  @P0 R2UR UR6, R2 ;  /* 0x00000000020602ca */ /* 0x000fe400000e0000 */
[----:B------:R-:W-:-:S02]  /*22f0*/  PRMT R0, RZ, 0x654, R0 ;  /* 0x00000654ff007816 */ /* 0x000fc40000000000 */
[----:B------:R-:W-:Y:S02]  /*2300*/  @P0 R2UR UR4, R4 ;  /* 0x00000000040402ca */ /* 0x000fe400000e0000 */
[----:B------:R1:W-:Y:S03]  /*2310*/  SYNCS.ARRIVE.TRANS64.RED.A1T0 RZ, [R0+URZ], RZ ;  /* 0x000000ff00ff79a7 */ /* 0x0003e600081004ff */
[----:B------:R-:W-:-:S04]  /*2320*/  @UP1 UMOV UR39, UR5 ;  /* 0x0000000500271c82 */ /* 0x000fc80008000000 */
[----:B------:R-:W-:-:S04]  /*2330*/  @UP1 UMOV UR40, UR6 ;  /* 0x0000000600281c82 */ /* 0x000fc80008000000 */
[----:B------:R-:W-:Y:S01]  /*2340*/  @UP1 UMOV UR36, UR4 ;  /* 0x0000000400241c82 */ /* 0x000fe20008000000 */
[----:B------:R-:W-:Y:S05]  /*2350*/  BRA.U !UP0, `(.L_x_40) ;  /* 0x0000000108d47547 */ /* 0x000fea000b800000 */
[----:B------:R-:W2:Y:S01]  /*2360*/  LDCU.128 UR12, c[0x0][0xb10] ;  /* 0x00016200ff0c77ac */ /* 0x000ea20008000c00 */
[----:B------:R-:W3:Y:S01]  /*2370*/  LDCU UR22, c[0x0][0xb20] ;  /* 0x00016400ff1677ac */ /* 0x000ee20008000800 */
[----:B------:R-:W4:Y:S01]  /*2380*/  LDCU UR20, c[0x0][0xb0c] ;  /* 0x00016180ff1477ac */ /* 0x000f220008000800 */
[----:B------:R-:W1:Y:S01]  /*2390*/  LDCU.64 UR8, c[0x0][0xb28] ;  /* 0x00016500ff0877ac */ /* 0x000e620008000a00 */
[----:B------:R-:W-:Y:S02]  /*23a0*/  UISETP.NE.AND UP3, UPT, UR42, 0x1, UPT ;  /* 0x000000012a00788c */ /* 0x000fe4000bf65270 */
[----:B--2---:R-:W-:Y:S02]  /*23b0*/  UIMAD.WIDE.U32 UR10, UR41, UR15, URZ ;  /* 0x0000000f290a72a5 */ /* 0x004fe4000f8e00ff */
[----:B------:R-:W-:Y:S02]  /*23c0*/  UIMAD.WIDE.U32 UR4, UR43, UR12, URZ ;  /* 0x0000000c2b0472a5 */ /* 0x000fe4000f8e00ff */
[----:B------:R-:W-:-:S02]  /*23d0*/  UISETP.NE.AND UP0, UPT, UR14, 0x1, UPT ;  /* 0x000000010e00788c */ /* 0x000fc4000bf05270 */
[----:B------:R-:W-:Y:S01]  /*23e0*/  UIMAD.WIDE.U32 UR18, UR39, UR15, URZ ;  /* 0x0000000f271272a5 */ /* 0x000fe2000f8e00ff */
[----:B------:R-:W-:Y:S02]  /*23f0*/  UMOV UR10, UR11 ;  /* 0x0000000b000a7c82 */ /* 0x000fe40008000000 */
[----:B------:R-:W-:Y:S01]  /*2400*/  UMOV UR4, UR5 ;  /* 0x0000000500047c82 */ /* 0x000fe20008000000 */
[----:B---3--:R-:W-:Y:S02]  /*2410*/  USHF.R.U32.HI UR10, URZ, UR22, UR10 ;  /* 0x00000016ff0a7299 */ /* 0x008fe4000801160a */
[----:B----4-:R-:W-:Y:S02]  /*2420*/  UISETP.NE.AND UP2, UPT, UR20, 0x1, UPT ;  /* 0x000000011400788c */ /* 0x010fe4000bf45270 */
[----:B------:R-:W-:Y:S02]  /*2430*/  USHF.R.U32.HI UR4, URZ, UR13, UR4 ;  /* 0x0000000dff047299 */ /* 0x000fe40008011604 */
[----:B------:R-:W-:-:S02]  /*2440*/  USEL UR5, UR41, UR10, !UP0 ;  /* 0x0000000a29057287 */ /* 0x000fc4000c000000 */
[----:B------:R-:W-:Y:S02]  /*2450*/  USEL UR6, UR43, UR4, !UP2 ;  /* 0x000000042b067287 */ /* 0x000fe4000d000000 */
[----:B-1----:R-:W-:Y:S01]  /*2460*/  UIMAD.WIDE.U32 UR10, UR5, UR8, URZ ;  /* 0x00000008050a72a5 */ /* 0x002fe2000f8e00ff */
[----:B------:R-:W-:Y:S01]  /*2470*/  UMOV UR4, UR19 ;  /* 0x0000001300047c82 */ /* 0x000fe20008000000 */
[----:B------:R-:W-:Y:S02]  /*2480*/  UIMAD.WIDE.U32 UR16, UR40, UR12, URZ ;  /* 0x0000000c281072a5 */ /* 0x000fe4000f8e00ff */
[----:B------:R-:W-:-:S03]  /*2490*/  UIMAD.WIDE.U32 UR18, UR6, UR8, URZ ;  /* 0x00000008061272a5 */ /* 0x000fc6000f8e00ff */
[----:B------:R-:W-:Y:S01]  /*24a0*/  UMOV UR10, UR11 ;  /* 0x0000000b000a7c82 */ /* 0x000fe20008000000 */
[----:B------:R-:W-:Y:S02]  /*24b0*/  USHF.R.U32.HI UR4, URZ, UR22, UR4 ;  /* 0x00000016ff047299 */ /* 0x000fe40008011604 */
[----:B------:R-:W-:Y:S01]  /*24c0*/  @UP3 USHF.R.U32.HI UR5, URZ, UR9, UR10 ;  /* 0x00000009ff053299 */ /* 0x000fe2000801160a */
[----:B------:R-:W-:Y:S01]  /*24d0*/  UMOV UR16, UR17 ;  /* 0x0000001100107c82 */ /* 0x000fe20008000000 */
[----:B------:R-:W-:Y:S01]  /*24e0*/  UMOV UR18, UR19 ;  /* 0x0000001300127c82 */ /* 0x000fe20008000000 */
[----:B------:R-:W-:Y:S02]  /*24f0*/  USHF.R.U32.HI UR13, URZ, UR13, UR16 ;  /* 0x0000000dff0d7299 */ /* 0x000fe40008011610 */
[----:B------:R-:W-:Y:S02]  /*2500*/  USEL UR4, UR39, UR4, !UP0 ;  /* 0x0000000427047287 */ /* 0x000fe4000c000000 */
[----:B------:R-:W-:-:S02]  /*2510*/  @UP3 USHF.R.U32.HI UR6, URZ, UR9, UR18 ;  /* 0x00000009ff063299 */ /* 0x000fc40008011612 */
[----:B------:R-:W-:Y:S02]  /*2520*/  UIMAD UR10, UR42, UR5, URZ ;  /* 0x000000052a0a72a4 */ /* 0x000fe4000f8e02ff */
[----:B------:R-:W-:Y:S02]  /*2530*/  USEL UR5, UR40, UR13, !UP2 ;  /* 0x0000000d28057287 */ /* 0x000fe4000d000000 */
[----:B------:R-:W-:Y:S02]  /*2540*/  UIMAD UR12, UR42, UR6, URZ ;  /* 0x000000062a0c72a4 */ /* 0x000fe4000f8e02ff */
[----:B------:R-:W-:Y:S02]  /*2550*/  UISETP.GE.AND UP0, UPT, UR4, UR10, UPT ;  /* 0x0000000a0400728c */ /* 0x000fe4000bf06270 */
[----:B------:R-:W-:Y:S02]  /*2560*/  UIMAD.WIDE.U32 UR10, UR4, UR8, URZ ;  /* 0x00000008040a72a5 */ /* 0x000fe4000f8e00ff */
[----:B------:R-:W-:-:S02]  /*2570*/  UISETP.GE.OR UP0, UPT, UR5, UR12, UP0 ;  /* 0x0000000c0500728c */ /* 0x000fc40008706670 */
        /* <DEDUP_REMOVED lines=19> */
.L_x_40:
[----:B------:R-:W2:Y:S02]  /*26b0*/  LDCU UR4, c[0x0][0xb30] ;  /* 0x00016600ff0477ac */ /* 0x000ea40008000800 */
[----:B--2---:R-:W-:-:S09]  /*26c0*/  UISETP.NE.AND UP0, UPT, UR4, 0x1, UPT ;  /* 0x000000010400788c */ /* 0x004fd2000bf05270 */
[----:B------:R-:W-:Y:S05]  /*26d0*/  BRA.U UP0, `(.L_x_41) ;  /* 0x0000000100447547 */ /* 0x000fea000b800000 */
        /* <DEDUP_REMOVED lines=17> */
.L_x_41:
[----:B------:R-:W-:Y:S01]  /*27f0*/  VIADD R11, R11, 0x1 ;  /* 0x000000010b0b7836 */ /* 0x000fe20000000000 */
[----:B------:R-:W-:Y:S01]  /*2800*/  R2UR UR4, R87 ;  /* 0x00000000570472ca */ /* 0x000fe200000e0000 */
[----:B------:R-:W-:Y:S01]  /*2810*/  UIADD3 UR16, UPT, UPT, UR40, UR59, URZ ;  /* 0x0000003b28107290 */ /* 0x000fe2000fffe0ff */
[----:B------:R-:W-:Y:S02]  /*2820*/  PLOP3.LUT P1, PT, PT, PT, PT, 0x80, 0x8 ;  /* 0x000000000008781c */ /* 0x000fe40003f2f070 */
[----:B------:R-:W-:-:S04]  /*2830*/  ISETP.NE.AND P0, PT, R11, 0x2, PT ;  /* 0x000000020b00780c */ /* 0x000fc80003f05270 */
[----:B------:R-:W-:Y:S02]  /*2840*/  SEL R3, RZ, 0x1, P0 ;  /* 0x00000001ff037807 */ /* 0x000fe40000000000 */
[----:B------:R-:W-:Y:S02]  /*2850*/  SEL R11, R11, RZ, P0 ;  /* 0x000000ff0b0b7207 */ /* 0x000fe40000000000 */
[----:B------:R-:W-:Y:S01]  /*2860*/  LOP3.LUT R10, R10, R3, RZ, 0x3c, !PT ;  /* 0x000000030a0a7212 */ /* 0x000fe200078e3cff */
[----:B------:R-:W-:Y:S01]  /*2870*/  UIADD3 UR20, UPT, UPT, UR39, UR4, URZ ;  /* 0x0000000427147290 */ /* 0x000fe2000fffe0ff */
[----:B------:R-:W-:Y:S11]  /*2880*/  BRA.U UP1, `(.L_x_42) ;  /* 0xfffffff101507547 */ /* 0x000ff6000b83ffff */
[----:B------:R-:W-:Y:S01]  /*2890*/  UIADD3 UR21, UPT, UPT, UR21, 0x28, URZ ;  /* 0x0000002815157890 */ /* 0x000fe2000fffe0ff */
[----:B------:R-:W-:-:S03]  /*28a0*/  SHF.L.U32 R3, R12, 0x1f, RZ ;  /* 0x0000001f0c037819 */ /* 0x000fc600000006ff */
[----:B------:R-:W-:-:S09]  /*28b0*/  ULEA UR4, UR7, UR21, 0x3 ;  /* 0x0000001507047291 */ /* 0x000fd2000f8e18ff */
[----:B------:R-:W2:Y:S02]  /*28c0*/  SYNCS.PHASECHK.TRANS64.TRYWAIT P0, [UR4], R3 ;  /* 0x00000003ff0075a7 */ /* 0x000ea40008001104 */
[----:B--2---:R-:W-:Y:S05]  /*28d0*/  @!P0 BRA `(.L_x_43) ;  /* 0x0000007000148947 */ /* 0x004fea0003800000 */
.L_x_138:
[----:B------:R-:W-:-:S04]  /*28e0*/  UIADD3 UR4, UPT, UPT, UR7, 0x1, URZ ;  /* 0x0000000107047890 */ /* 0x000fc8000fffe0ff */
[----:B------:R-:W-:-:S04]  /*28f0*/  UISETP.NE.AND UP0, UPT, UR4, 0x5, UPT ;  /* 0x000000050400788c */ /* 0x000fc8000bf05270 */
[----:B------:R-:W-:Y:S02]  /*2900*/  USEL UR6, URZ, 0x1, UP0 ;  /* 0x00000001ff067887 */ /* 0x000fe40008000000 */
[----:B------:R-:W-:-:S04]  /*2910*/  USEL UR4, UR4, URZ, UP0 ;  /* 0x000000ff04047287 */ /* 0x000fc80008000000 */
[----:B------:R-:W-:Y:S01]  /*2920*/  ULEA UR5, UR4, UR21, 0x3 ;  /* 0x0000001504057291 */ /* 0x000fe2000f8e18ff */
[----:B------:R-:W-:-:S04]  /*2930*/  LOP3.LUT R2, R12, UR6, RZ, 0x3c, !PT ;  /* 0x000000060c027c12 */ /* 0x000fc8000f8e3cff */
[----:B-1----:R-:W-:-:S04]  /*2940*/  SHF.L.U32 R3, R2, 0x1f, RZ ;  /* 0x0000001f02037819 */ /* 0x002fc800000006ff */
[----:B------:R-:W1:Y:S02]  /*2950*/  SYNCS.PHASECHK.TRANS64.TRYWAIT P0, [UR5], R3 ;  /* 0x00000003ff0075a7 */ /* 0x000e640008001105 */
[----:B-1----:R-:W-:Y:S05]  /*2960*/  @!P0 BRA `(.L_x_44) ;  /* 0x0000007000088947 */ /* 0x002fea0003800000 */
.L_x_140:
        /* <DEDUP_REMOVED lines=9> */
.L_x_142:
        /* <DEDUP_REMOVED lines=9> */
.L_x_144:
[----:B------:R-:W-:-:S04]  /*2a90*/  UIADD3 UR4, UPT, UPT, UR4, 0x1, URZ ;  /* 0x0000000104047890 */ /* 0x000fc8000fffe0ff */
[----:B------:R-:W-:-:S04]  /*2aa0*/  UISETP.NE.AND UP0, UPT, UR4, 0x5, UPT ;  /* 0x000000050400788c */ /* 0x000fc8000bf05270 */
[----:B------:R-:W-:Y:S02]  /*2ab0*/  USEL UR5, URZ, 0x1, UP0 ;  /* 0x00000001ff057887 */ /* 0x000fe40008000000 */
[----:B------:R-:W-:-:S04]  /*2ac0*/  USEL UR4, UR4, URZ, UP0 ;  /* 0x000000ff04047287 */ /* 0x000fc80008000000 */
[----:B------:R-:W-:Y:S01]  /*2ad0*/  ULEA UR4, UR4, UR21, 0x3 ;  /* 0x0000001504047291 */ /* 0x000fe2000f8e18ff */
[----:B-1----:R-:W-:-:S04]  /*2ae0*/  LOP3.LUT R3, R2, UR5, RZ, 0x3c, !PT ;  /* 0x0000000502037c12 */ /* 0x002fc8000f8e3cff */
[----:B------:R-:W-:Y:S01]  /*2af0*/  SHF.L.U32 R3, R3, 0x1f, RZ ;  /* 0x0000001f03037819 */ /* 0x000fe200000006ff */
[----:B------:R-:W-:-:S07]  /*2b00*/  IMAD.U32 R0, RZ, RZ, UR4 ;  /* 0x00000004ff007e24 */ /* 0x000fce000f8e00ff */
.L_x_47:
[----:B-1----:R1:W2:Y:S02]  /*2b10*/  SYNCS.PHASECHK.TRANS64.TRYWAIT P0, [R0+URZ], R3 ;  /* 0x00000003000075a7 */ /* 0x0022a400080011ff */
[----:B--2---:R-:W-:Y:S05]  /*2b20*/  @!P0 NANOSLEEP.SYNCS 0x989680 ;  /* 0x009896800000895d */ /* 0x004fea0003900000 */
[----:B------:R-:W2:Y:S02]  /*2b30*/  @!P0 SYNCS.PHASECHK.TRANS64 P0, [R0+URZ], R3 ;  /* 0x00000003000085a7 */ /* 0x000ea400080010ff */
[----:B--2---:R-:W-:Y:S05]  /*2b40*/  @P0 EXIT ;  /* 0x000000000000094d */ /* 0x004fea0003800000 */
[----:B------:R-:W-:Y:S05]  /*2b50*/  BRA `(.L_x_47) ;  /* 0xfffffffc00ec7947 */ /* 0x000fea000383ffff */
.L_x_22:
[----:B------:R-:W2:Y:S02]  /*2b60*/  S2UR UR4, SR_CgaCtaId ;  /* 0x00000000000479c3 */ /* 0x000ea40000008800 */
[----:B--2---:R-:W-:-:S04]  /*2b70*/  UISETP.NE.AND UP0, UPT, UR4, URZ, UPT ;  /* 0x000000ff0400728c */ /* 0x004fc8000bf05270 */
[----:B------:R-:W-:-:S09]  /*2b80*/  UISETP.NE.OR UP0, UPT, UR17, 0x1, UP0 ;  /* 0x000000011100788c */ /* 0x000fd20008705670 */
[----:B------:R-:W-:Y:S05]  /*2b90*/  BRA.U UP0, `(.L_x_48) ;  /* 0x00000005004c7547 */ /* 0x000fea000b800000 */
[----:B------:R-:W2:Y:S01]  /*2ba0*/  S2UR UR5, SR_CgaCtaId ;  /* 0x00000000000579c3 */ /* 0x000ea20000008800 */
[----:B------:R-:W-:Y:S01]  /*2bb0*/  UMOV UR4, 0x400 ;  /* 0x0000040000047882 */ /* 0x000fe20000000000 */
[----:B------:R-:W-:Y:S01]  /*2bc0*/  ISETP.GE.U32.AND P2, PT, R0, 0x4, PT ;  /* 0x000000040000780c */ /* 0x000fe20003f46070 */
[----:B------:R-:W-:Y:S01]  /*2bd0*/  IMAD.MOV.U32 R12, RZ, RZ, 0x1 ;  /* 0x00000001ff0c7424 */ /* 0x000fe200078e00ff */
[----:B------:R-:W-:Y:S02]  /*2be0*/  CS2R R10, SRZ ;  /* 0x00000000000a7805 */ /* 0x000fe4000001ff00 */
[----:B------:R-:W-:Y:S01]  /*2bf0*/  CS2R R8, SRZ ;  /* 0x0000000000087805 */ /* 0x000fe2000001ff00 */
[----:B--2---:R-:W-:-:S03]  /*2c00*/  ULEA UR6, UR5, UR4, 0x18 ;  /* 0x0000000405067291 */ /* 0x004fc6000f8ec0ff */
[----:B------:R-:W-:-:S09]  /*2c10*/  UMOV UR5, URZ ;  /* 0x000000ff00057c82 */ /* 0x000fd20008000000 */
.L_x_52:
[----:B------:R-:W-:Y:S02]  /*2c20*/  LEA R2, R8, UR6, 0x3 ;  /* 0x0000000608027c11 */ /* 0x000fe4000f8e18ff */
[----:B------:R-:W-:-:S03]  /*2c30*/  SHF.L.U32 R5, R9, 0x1f, RZ ;  /* 0x0000001f09057819 */ /* 0x000fc600000006ff */
[----:B------:R-:W-:Y:S01]  /*2c40*/  VIADD R4, R2, 0x110 ;  /* 0x0000011002047836 */ /* 0x000fe20000000000 */
[----:B------:R-:W2:Y:S02]  /*2c50*/  SYNCS.PHASECHK.TRANS64.TRYWAIT P0, [R2+URZ+0x100], R5 ;  /* 0x00010005020075a7 */ /* 0x000ea400080011ff */
[----:B--2---:R-:W-:Y:S05]  /*2c60*/  @!P0 BRA `(.L_x_49) ;  /* 0x0000006c00908947 */ /* 0x004fea0003800000 */
.L_x_145:
[----:B------:R-:W-:Y:S01]  /*2c70*/  ULEA UR4, UR5, UR6, 0x3 ;  /* 0x0000000605047291 */ /* 0x000fe2000f8e18ff */
[----:B------:R-:W-:Y:S02]  /*2c80*/  PRMT R4, RZ, 0x654, R4 ;  /* 0x00000654ff047816 */ /* 0x000fe40000000004 */
[----:B--2---:R-:W-:Y:S01]  /*2c90*/  SHF.L.U32 R5, R12, 0x1f, RZ ;  /* 0x0000001f0c057819 */ /* 0x004fe200000006ff */
[----:B------:R-:W-:Y:S01]  /*2ca0*/  UIADD3 UR7, UPT, UPT, UR4, 0xa0, URZ ;  /* 0x000000a004077890 */ /* 0x000fe2000fffe0ff */
[----:B------:R2:W-:Y:S05]  /*2cb0*/  SYNCS.ARRIVE.TRANS64.RED.A1T0 RZ, [R4+URZ], RZ ;  /* 0x000000ff04ff79a7 */ /* 0x0005ea00081004ff */
[----:B------:R-:W-:Y:S01]  /*2cc0*/  IMAD.U32 R7, RZ, RZ, UR7 ;  /* 0x00000007ff077e24 */ /* 0x000fe2000f8e00ff */
[----:B------:R-:W3:Y:S04]  /*2cd0*/  SYNCS.PHASECHK.TRANS64.TRYWAIT P0, [UR4+0xb0], R5 ;  /* 0x0000b005ff0075a7 */ /* 0x000ee80008001104 */
[----:B------:R-:W-:Y:S01]  /*2ce0*/  PRMT R6, R0, 0x654, R7 ;  /* 0x0000065400067816 */ /* 0x000fe20000000007 */
[----:B--2---:R-:W-:Y:S01]  /*2cf0*/  @!P2 IMAD.MOV.U32 R4, RZ, RZ, 0x10 ;  /* 0x00000010ff04a424 */ /* 0x004fe200078e00ff */
[----:B---3--:R-:W-:Y:S06]  /*2d00*/  @!P0 BRA `(.L_x_50) ;  /* 0x0000006c007c8947 */ /* 0x008fec0003800000 */
.L_x_147:
[----:B------:R-:W-:Y:S01]  /*2d10*/  ULEA UR8, UR5, UR6, 0x4 ;  /* 0x0000000605087291 */ /* 0x000fe2000f8e20ff */
[----:B------:R-:W-:Y:S01]  /*2d20*/  SEL R3, R6, R3, !P2 ;  /* 0x0000000306037207 */ /* 0x000fe20005000000 */
[----:B------:R-:W-:Y:S01]  /*2d30*/  UIADD3 UR9, UPT, UPT, UR4, 0xa0, URZ ;  /* 0x000000a004097890 */ /* 0x000fe2000fffe0ff */
[----:B--2---:R-:W-:Y:S01]  /*2d40*/  LEA R2, R11, UR6, 0x3 ;  /* 0x000000060b027c11 */ /* 0x004fe2000f8e18ff */
[----:B------:R-:W-:Y:S01]  /*2d50*/  UIADD3 UR8, UPT, UPT, UR8, 0x130, URZ ;  /* 0x0000013008087890 */ /* 0x000fe2000fffe0ff */
[----:B------:R-:W-:Y:S01]  /*2d60*/  SHF.L.U32 R5, R10, 0x1f, RZ ;  /* 0x0000001f0a057819 */ /* 0x000fe200000006ff */
[----:B------:R2:W-:Y:S01]  /*2d70*/  @!P2 SYNCS.ARRIVE.TRANS64.RED RZ, [R3+URZ], R4 ;  /* 0x0000000403ffa9a7 */ /* 0x0005e200080004ff */
[----:B------:R-:W-:Y:S01]  /*2d80*/  UIADD3 UR4, UPT, UPT, UR5, 0x1, URZ ;  /* 0x0000000105047890 */ /* 0x000fe2000fffe0ff */
[----:B------:R-:W-:-:S03]  /*2d90*/  VIADD R8, R8, 0x1 ;  /* 0x0000000108087836 */ /* 0x000fc60000000000 */
[----:B------:R-:W-:Y:S02]  /*2da0*/  UISETP.NE.AND UP0, UPT, UR4, 0x2, UPT ;  /* 0x000000020400788c */ /* 0x000fe4000bf05270 */
[----:B------:R-:W-:Y:S06]  /*2db0*/  UGETNEXTWORKID.BROADCAST [UR8], [UR9] ;  /* 0x00000000080073ca */ /* 0x000fec0008000100 */
[----:B------:R-:W-:Y:S01]  /*2dc0*/  USEL UR7, URZ, 0x1, UP0 ;  /* 0x00000001ff077887 */ /* 0x000fe20008000000 */
[----:B------:R-:W-:Y:S01]  /*2dd0*/  ISETP.NE.AND P0, PT, R8, 0x2, PT ;  /* 0x000000020800780c */ /* 0x000fe20003f05270 */
[----:B------:R-:W-:Y:S01]  /*2de0*/  USEL UR5, UR4, URZ, UP0 ;  /* 0x000000ff04057287 */ /* 0x000fe20008000000 */
[----:B------:R-:W3:Y:S03]  /*2df0*/  SYNCS.PHASECHK.TRANS64.TRYWAIT P1, [R2+URZ+0xa0], R5 ;  /* 0x0000a005020075a7 */ /* 0x000ee600080211ff */
[----:B------:R-:W-:Y:S01]  /*2e00*/  LOP3.LUT R12, R12, UR7, RZ, 0x3c, !PT ;  /* 0x000000070c0c7c12 */ /* 0x000fe2000f8e3cff */
[----:B--23--:R-:W-:Y:S07]  /*2e10*/  @!P1 BRA `(.L_x_51) ;  /* 0x0000006c00509947 */ /* 0x00cfee0003800000 */
.L_x_148:
[C---:B------:R-:W-:Y:S01]  /*2e20*/  LEA R4, R11.reuse, UR6, 0x4 ;  /* 0x000000060b047c11 */ /* 0x040fe2000f8e20ff */
[----:B--2---:R-:W-:Y:S01]  /*2e30*/  VIADD R2, R2, 0xb0 ;  /* 0x000000b002027836 */ /* 0x004fe20000000000 */
[----:B------:R-:W-:Y:S01]  /*2e40*/  SEL R8, R8, RZ, P0 ;  /* 0x000000ff08087207 */ /* 0x000fe20000000000 */
[----:B------:R-:W-:-:S03]  /*2e50*/  VIADD R11, R11, 0x1 ;  /* 0x000000010b0b7836 */ /* 0x000fc60000000000 */
[----:B------:R-:W2:Y:S01]  /*2e60*/  LDS.128 R4, [R4+0x130] ;  /* 0x0001300004047984 */ /* 0x000ea20000000c00 */
[----:B------:R-:W-:Y:S02]  /*2e70*/  PRMT R2, RZ, 0x654, R2 ;  /* 0x00000654ff027816 */ /* 0x000fe40000000002 */
[C---:B------:R-:W-:Y:S01]  /*2e80*/  ISETP.NE.AND P1, PT, R11.reuse, 0x2, PT ;  /* 0x000000020b00780c */ /* 0x040fe20003f25270 */
[----:B------:R-:W-:Y:S01]  /*2e90*/  @!PT LDS RZ, [RZ] ;  /* 0x00000000fffff984 */ /* 0x000fe20000000800 */
[----:B------:R-:W-:Y:S01]  /*2ea0*/  @!PT LDS RZ, [RZ] ;  /* 0x00000000fffff984 */ /* 0x000fe20000000800 */
[----:B------:R-:W-:Y:S01]  /*2eb0*/  @!PT LDS RZ, [RZ] ;  /* 0x00000000fffff984 */ /* 0x000fe20000000800 */
[----:B------:R-:W-:Y:S01]  /*2ec0*/  @!PT LDS RZ, [RZ] ;  /* 0x00000000fffff984 */ /* 0x000fe20000000800 */
[----:B------:R3:W-:Y:S06]  /*2ed0*/  MEMBAR.ALL.CTA ;  /* 0x0000000000007992 */ /* 0x0007ec0000008000 */
[----:B---3--:R-:W3:Y:S01]  /*2ee0*/  FENCE.VIEW.ASYNC.S ;  /* 0x00000000000073c6 */ /* 0x008ee20000000000 */
[----:B------:R-:W-:Y:S01]  /*2ef0*/  SEL R11, R11, RZ, P1 ;  /* 0x000000ff0b0b7207 */ /* 0x000fe20000800000 */
[----:B---3--:R3:W-:Y:S01]  /*2f00*/  SYNCS.ARRIVE.TRANS64.RED.A1T0 RZ, [R2+URZ], RZ ;  /* 0x000000ff02ff79a7 */ /* 0x0087e200081004ff */
[----:B--2---:R-:W-:-:S02]  /*2f10*/  LOP3.LUT P3, RZ, R6, 0x1, RZ, 0xc0, !PT ;  /* 0x0000000106ff7812 */ /* 0x004fc4000786c0ff */
[----:B------:R-:W-:-:S04]  /*2f20*/  SEL R5, RZ, 0x1, P1 ;  /* 0x00000001ff057807 */ /* 0x000fc80000800000 */
[----:B------:R-:W-:Y:S02]  /*2f30*/  LOP3.LUT R10, R10, R5, RZ, 0x3c, !PT ;  /* 0x000000050a0a7212 */ /* 0x000fe400078e3cff */
[----:B---3--:R-:W-:-:S04]  /*2f40*/  SEL R2, RZ, 0x1, P0 ;  /* 0x00000001ff027807 */ /* 0x008fc80000000000 */
[----:B------:R-:W-:Y:S01]  /*2f50*/  LOP3.LUT R9, R9, R2, RZ, 0x3c, !PT ;  /* 0x0000000209097212 */ /* 0x000fe200078e3cff */
[----:B------:R-:W-:Y:S06]  /*2f60*/  @P3 BRA `(.L_x_52) ;  /* 0xfffffffc002c3947 */ /* 0x000fec000383ffff */
[----:B------:R-:W-:Y:S01]  /*2f70*/  ULEA UR4, UR5, UR6, 0x3 ;  /* 0x0000000605047291 */ /* 0x000fe2000f8e18ff */
[----:B------:R-:W-:-:S08]  /*2f80*/  SHF.L.U32 R3, R12, 0x1f, RZ ;  /* 0x0000001f0c037819 */ /* 0x000fd000000006ff */
[----:B------:R-:W2:Y:S02]  /*2f90*/  SYNCS.PHASECHK.TRANS64 P0, [UR4+0xb0], R3 ;  /* 0x0000b003ff0075a7 */ /* 0x000ea40008001004 */
[----:B--2---:R-:W-:Y:S05]  /*2fa0*/  @P0 BRA `(.L_x_53) ;  /* 0x0000000000080947 */ /* 0x004fea0003800000 */
[----:B------:R-:W2:Y:S02]  /*2fb0*/  SYNCS.PHASECHK.TRANS64.TRYWAIT P0, [UR4+0xb0], R3 ;  /* 0x0000b003ff0075a7 */ /* 0x000ea40008001104 */
[----:B--2---:R-:W-:Y:S05]  /*2fc0*/  @!P0 BRA `(.L_x_54) ;  /* 0x0000006800f88947 */ /* 0x004fea0003800000 */
.L_x_53:
[----:B------:R-:W-:-:S04]  /*2fd0*/  UIADD3 UR7, UPT, UPT, UR5, 0x1, URZ ;  /* 0x0000000105077890 */ /* 0x000fc8000fffe0ff */
[----:B------:R-:W-:-:S04]  /*2fe0*/  UISETP.NE.AND UP0, UPT, UR7, 0x2, UPT ;  /* 0x000000020700788c */ /* 0x000fc8000bf05270 */
[----:B------:R-:W-:Y:S02]  /*2ff0*/  USEL UR8, URZ, 0x1, UP0 ;  /* 0x00000001ff087887 */ /* 0x000fe40008000000 */
[----:B------:R-:W-:-:S04]  /*3000*/  USEL UR7, UR7, URZ, UP0 ;  /* 0x000000ff07077287 */ /* 0x000fc80008000000 */
[----:B------:R-:W-:Y:S01]  /*3010*/  ULEA UR7, UR7, UR6, 0x3 ;  /* 0x0000000607077291 */ /* 0x000fe2000f8e18ff */
[----:B--2---:R-:W-:-:S04]  /*3020*/  LOP3.LUT R3, R12, UR8, RZ, 0x3c, !PT ;  /* 0x000000080c037c12 */ /* 0x004fc8000f8e3cff */
[----:B------:R-:W-:-:S04]  /*3030*/  SHF.L.U32 R0, R3, 0x1f, RZ ;  /* 0x0000001f03007819 */ /* 0x000fc800000006ff */
[----:B------:R-:W2:Y:S02]  /*3040*/  SYNCS.PHASECHK.TRANS64 P0, [UR7+0xb0], R0 ;  /* 0x0000b000ff0075a7 */ /* 0x000ea40008001007 */
[----:B-12---:R-:W-:Y:S05]  /*3050*/  @P0 EXIT ;  /* 0x000000000000094d */ /* 0x006fea0003800000 */
[----:B------:R-:W-:Y:S02]  /*3060*/  SHF.L.U32 R3, R3, 0x1f, RZ ;  /* 0x0000001f03037819 */ /* 0x000fe400000006ff */
[----:B------:R-:W-:-:S07]  /*3070*/  MOV R0, UR7 ;  /* 0x0000000700007c02 */ /* 0x000fce0008000f00 */
.L_x_55:
[----:B-1----:R1:W2:Y:S02]  /*3080*/  SYNCS.PHASECHK.TRANS64.TRYWAIT P0, [R0+URZ+0xb0], R3 ;  /* 0x0000b003000075a7 */ /* 0x0022a400080011ff */
[----:B--2---:R-:W-:Y:S05]  /*3090*/  @!P0 NANOSLEEP.SYNCS 0x989680 ;  /* 0x009896800000895d */ /* 0x004fea0003900000 */
[----:B------:R-:W2:Y:S02]  /*30a0*/  @!P0 SYNCS.PHASECHK.TRANS64 P0, [R0+URZ+0xb0], R3 ;  /* 0x0000b003000085a7 */ /* 0x000ea400080010ff */
[----:B--2---:R-:W-:Y:S05]  /*30b0*/  @P0 EXIT ;  /* 0x000000000000094d */ /* 0x004fea0003800000 */
[----:B------:R-:W-:Y:S05]  /*30c0*/  BRA `(.L_x_55) ;  /* 0xfffffffc00ec7947 */ /* 0x000fea000383ffff */
.L_x_48:
[----:B------:R-:W-:Y:S05]  /*30d0*/  BRA.U UP4, `(.L_x_56) ;  /* 0x0000000d04847547 */ /* 0x000fea000b800000 */
[----:B------:R-:W2:Y:S01]  /*30e0*/  S2UR UR7, SR_CgaCtaId ;  /* 0x00000000000779c3 */ /* 0x000ea20000008800 */
[----:B------:R-:W-:Y:S01]  /*30f0*/  UMOV UR4, 0x40 ;  /* 0x0000004000047882 */ /* 0x000fe20000000000 */
[----:B------:R-:W-:Y:S01]  /*3100*/  NOP ;  /* 0x0000000000007918 */ /* 0x000fe20000000000 */
[----:B------:R-:W-:Y:S01]  /*3110*/  UMOV UR6, 0x400 ;  /* 0x0000040000067882 */ /* 0x000fe20000000000 */
[----:B--2---:R-:W-:Y:S02]  /*3120*/  ULEA UR5, UR7, UR4, 0x18 ;  /* 0x0000000407057291 */ /* 0x004fe4000f8ec0ff */
[----:B------:R-:W-:-:S07]  /*3130*/  ULEA UR6, UR7, UR6, 0x18 ;  /* 0x0000000607067291 */ /* 0x000fce000f8ec0ff */
[----:B------:R-:W2:Y:S02]  /*3140*/  LDS.U8 R0, [UR5+0x1c] ;  /* 0x00001c05ff007984 */ /* 0x000ea40008000000 */
[----:B--2---:R-:W-:-:S13]  /*3150*/  ISETP.NE.AND P0, PT, R0, RZ, PT ;  /* 0x000000ff0000720c */ /* 0x004fda0003f05270 */
[----:B------:R-:W-:Y:S05]  /*3160*/  @P0 BRA `(.L_x_57) ;  /* 0x0000000000580947 */ /* 0x000fea0003800000 */
[----:B------:R-:W-:-:S13]  /*3170*/  ELECT P0, URZ, PT ;  /* 0x0000000000ff782f */ /* 0x000fda0003800000 */
[----:B------:R-:W-:Y:S05]  /*3180*/  @!P0 BRA `(.L_x_58) ;  /* 0x0000000000608947 */ /* 0x000fea0003800000 */
[----:B------:R-:W-:Y:S01]  /*3190*/  UMOV UR4, 0x10 ;  /* 0x0000001000047882 */ /* 0x000fe20000000000 */
[----:B------:R-:W-:Y:S01]  /*31a0*/  HFMA2 R0, -RZ, RZ, 0, 5.9604644775390625e-08 ;  /* 0x00000001ff007431 */ /* 0x000fe200000001ff */
[----:B------:R-:W-:-:S03]  /*31b0*/  MOV R3, 0xffff ;  /* 0x0000ffff00037802 */ /* 0x000fc60000000f00 */
[----:B------:R-:W-:Y:S04]  /*31c0*/  DEPBAR.LE SB2, 0x36 ;  /* 0x0000ad800000791a */ /* 0x000fe80000000000 */
[----:B------:R-:W2:Y:S02]  /*31d0*/  UTCATOMSWS.FIND_AND_SET.ALIGN UP0, UR4, UR4 ;  /* 0x00000004000475e3 */ /* 0x000ea40008000800 */
[----:B--2---:R-:W-:Y:S01]  /*31e0*/  MOV R4, UR4 ;  /* 0x0000000400047c02 */ /* 0x004fe20008000f00 */
[----:B------:R-:W-:Y:S06]  /*31f0*/  BRA.U UP0, `(.L_x_59) ;  /* 0x0000000100187547 */ /* 0x000fec000b800000 */
.L_x_60:
[----:B------:R-:W-:Y:S05]  /*3200*/  NANOSLEEP 0x64 ;  /* 0x000000640000795d */ /* 0x000fea0003800000 */
[----:B------:R-:W-:-:S05]  /*3210*/  UMOV UR4, 0x10 ;  /* 0x0000001000047882 */ /* 0x000fca0000000000 */
[----:B------:R-:W-:Y:S04]  /*3220*/  DEPBAR.LE SB2, 0x36 ;  /* 0x0000ad800000791a */ /* 0x000fe80000000000 */
[----:B------:R-:W2:Y:S02]  /*3230*/  UTCATOMSWS.FIND_AND_SET.ALIGN UP0, UR4, UR4 ;  /* 0x00000004000475e3 */ /* 0x000ea40008000800 */
[----:B--2---:R-:W-:Y:S01]  /*3240*/  MOV R4, UR4 ;  /* 0x0000000400047c02 */ /* 0x004fe20008000f00 */
[----:B------:R-:W-:Y:S05]  /*3250*/  BRA.U !UP0, `(.L_x_60) ;  /* 0xfffffffd08e87547 */ /* 0x000fea000b83ffff */
.L_x_59:
[-C--:B------:R-:W-:Y:S02]  /*3260*/  SHF.L.U32 R3, R3, R4.reuse, RZ ;  /* 0x0000000403037219 */ /* 0x080fe400000006ff */
[----:B------:R-:W-:Y:S01]  /*3270*/  SHF.L.U32 R0, R0, R4, RZ ;  /* 0x0000000400007219 */ /* 0x000fe200000006ff */
[----:B------:R-:W-:Y:S02]  /*3280*/  IMAD.SHL.U32 R4, R4, 0x20, RZ ;  /* 0x0000002004047824 */ /* 0x000fe400078e00ff */
[----:B------:R2:W-:Y:S04]  /*3290*/  ATOMS.OR RZ, [UR5+0x14], R3 ;  /* 0x00001403ffff798c */ /* 0x0005e8000b000005 */
[----:B------:R2:W-:Y:S04]  /*32a0*/  ATOMS.OR RZ, [UR5+0x18], R0 ;  /* 0x00001800ffff798c */ /* 0x0005e8000b000005 */
[----:B------:R2:W-:Y:S01]  /*32b0*/  STS [UR6+0x150], R4 ;  /* 0x00015004ff007988 */ /* 0x0005e20008000806 */
[----:B------:R-:W-:Y:S05]  /*32c0*/  BRA `(.L_x_58) ;  /* 0x0000000000107947 */ /* 0x000fea0003800000 */
.L_x_57:
[----:B------:R-:W-:Y:S02]  /*32d0*/  MOV R0, 0xffffffff ;  /* 0xffffffff00007802 */ /* 0x000fe40000000f00 */
[----:B------:R-:W-:-:S03]  /*32e0*/  MOV R4, 0x3310 ;  /* 0x0000331000047802 */ /* 0x000fc60000000f00 */
[----:B------:R2:W-:Y:S04]  /*32f0*/  STS [UR6+0x150], R0 ;  /* 0x00015000ff007988 */ /* 0x0005e80008000806 */
[----:B-12--5:R-:W-:Y:S05]  /*3300*/  CALL.REL.NOINC `($__internal_1_$__cuda_sm10x_tcgen05_guardrail_trap_phase_invalid_during_alloc) ;  /* 0x00000070003c7944 */ /* 0x026fea0003c00000 */
.L_x_58:
[----:B------:R-:W-:Y:S05]  /*3310*/  WARPSYNC.ALL ;  /* 0x0000000000007948 */ /* 0x000fea0003800000 */
[----:B------:R-:W3:Y:S01]  /*3320*/  S2UR UR4, SR_CgaCtaId ;  /* 0x00000000000479c3 */ /* 0x000ee20000008800 */
[----:B------:R-:W-:Y:S01]  /*3330*/  UMOV UR13, 0x400 ;  /* 0x00000400000d7882 */ /* 0x000fe20000000000 */
[----:B------:R-:W-:-:S06]  /*3340*/  NOP ;  /* 0x0000000000007918 */ /* 0x000fcc0000000000 */
[----:B------:R-:W-:Y:S06]  /*3350*/  BAR.ARV 0x6, 0xa0 ;  /* 0x0182800000007b1d */ /* 0x000fec0000002000 */
[----:B------:R-:W4:Y:S01]  /*3360*/  LDCU UR5, c[0x0][0x38c] ;  /* 0x00007180ff0577ac */ /* 0x000f220008000800 */
[----:B------:R-:W-:Y:S01]  /*3370*/  LOP3.LUT R2, R2, 0xffff, RZ, 0xc0, !PT ;  /* 0x0000ffff02027812 */ /* 0x000fe200078ec0ff */
[----:B------:R-:W-:Y:S01]  /*3380*/  IMAD.MOV.U32 R11, RZ, RZ, 0x1 ;  /* 0x00000001ff0b7424 */ /* 0x000fe200078e00ff */
[----:B------:R-:W-:Y:S01]  /*3390*/  CS2R R8, SRZ ;  /* 0x0000000000087805 */ /* 0x000fe2000001ff00 */
[----:B------:R-:W1:Y:S01]  /*33a0*/  LDCU UR8, c[0x0][0x38c] ;  /* 0x00007180ff0877ac */ /* 0x000e620008000800 */
[----:B------:R-:W-:Y:S01]  /*33b0*/  R2UR UR15, R2 ;  /* 0x00000000020f72ca */ /* 0x000fe200000e0000 */
[----:B------:R-:W-:Y:S01]  /*33c0*/  IMAD.MOV.U32 R10, RZ, RZ, RZ ;  /* 0x000000ffff0a7224 */ /* 0x000fe200078e00ff */
[----:B------:R-:W-:Y:S01]  /*33d0*/  UMOV UR18, URZ ;  /* 0x000000ff00127c82 */ /* 0x000fe20008000000 */
[----:B------:R-:W-:Y:S01]  /*33e0*/  UMOV UR10, URZ ;  /* 0x000000ff000a7c82 */ /* 0x000fe20008000000 */
[----:B---3--:R-:W-:Y:S01]  /*33f0*/  ULEA UR13, UR4, UR13, 0x18 ;  /* 0x0000000d040d7291 */ /* 0x008fe2000f8ec0ff */
[----:B------:R-:W-:Y:S01]  /*3400*/  UMOV UR20, 0x0 ;  /* 0x0000000000147882 */ /* 0x000fe20000000000 */
[----:B------:R-:W-:-:S02]  /*3410*/  UMOV UR21, 0x4400490 ;  /* 0x0440049000157882 */ /* 0x000fc40000000000 */
[----:B------:R-:W-:Y:S02]  /*3420*/  UIADD3 UR6, UPT, UPT, UR13, 0x6400, URZ ;  /* 0x000064000d067890 */ /* 0x000fe4000fffe0ff */
[----:B------:R-:W-:Y:S02]  /*3430*/  UIADD3 UR7, UPT, UPT, UR13, 0x8c00, URZ ;  /* 0x00008c000d077890 */ /* 0x000fe4000fffe0ff */
[----:B----4-:R-:W-:Y:S01]  /*3440*/  UIADD3 UR5, UPT, UPT, UR5, 0x1f, URZ ;  /* 0x0000001f05057890 */ /* 0x010fe2000fffe0ff */
[----:B--2---:R-:W2:Y:S01]  /*3450*/  LDS R0, [UR13+0x150] ;  /* 0x0001500dff007984 */ /* 0x004ea20008000800 */
[----:B------:R-:W-:Y:S02]  /*3460*/  USHF.R.U32.HI UR6, URZ, 0x4, UR6 ;  /* 0x00000004ff067899 */ /* 0x000fe40008011606 */
[----:B------:R-:W-:Y:S02]  /*3470*/  USHF.R.S32.HI UR4, URZ, 0x1f, UR5 ;  /* 0x0000001fff047899 */ /* 0x000fe40008011405 */
[----:B------:R-:W-:-:S02]  /*3480*/  ULOP3.LUT UR6, UR6, 0x3fff, URZ, 0xc0, !UPT ;  /* 0x00003fff06067892 */ /* 0x000fc4000f8ec0ff */
[----:B------:R-:W-:Y:S02]  /*3490*/  ULEA.HI UR4, UR4, UR5, URZ, 0x5 ;  /* 0x0000000504047291 */ /* 0x000fe4000f8f28ff */
[----:B------:R-:W-:Y:S02]  /*34a0*/  USHF.R.U32.HI UR5, URZ, 0x4, UR7 ;  /* 0x00000004ff057899 */ /* 0x000fe40008011607 */
[----:B------:R-:W-:Y:S02]  /*34b0*/  USHF.R.S32.HI UR22, URZ, 0x5, UR4 ;  /* 0x00000005ff167899 */ /* 0x000fe40008011404 */
[----:B------:R-:W-:Y:S02]  /*34c0*/  ULOP3.LUT UR5, UR5, 0x3fff, URZ, 0xc0, !UPT ;  /* 0x00003fff05057892 */ /* 0x000fe4000f8ec0ff */
[----:B------:R-:W-:Y:S02]  /*34d0*/  UISETP.LT.AND UP0, UPT, UR22, 0x1, UPT ;  /* 0x000000011600788c */ /* 0x000fe4000bf01270 */
[----:B------:R-:W-:-:S02]  /*34e0*/  ULOP3.LUT UR16, UR6, 0x10000, URZ, 0xfc, !UPT ;  /* 0x0001000006107892 */ /* 0x000fc4000f8efcff */
[----:B------:R-:W-:Y:S02]  /*34f0*/  USEL UR23, UR22, 0x1, !UP0 ;  /* 0x0000000116177887 */ /* 0x000fe4000c000000 */
[----:B------:R-:W-:Y:S02]  /*3500*/  ULOP3.LUT UR17, UR5, 0x10000, URZ, 0xfc, !UPT ;  /* 0x0001000005117892 */ /* 0x000fe4000f8efcff */
[----:B------:R-:W-:Y:S02]  /*3510*/  UIADD3 UR23, UPT, UPT, -UR23, URZ, URZ ;  /* 0x000000ff17177290 */ /* 0x000fe4000fffe1ff */
[----:B-1----:R-:W-:Y:S01]  /*3520*/  UISETP.GE.AND UP4, UPT, UR8, 0x1, UPT ;  /* 0x000000010800788c */ /* 0x002fe2000bf86270 */
[----:B--2---:R-:W-:-:S15]  /*3530*/  R2UR UR24, R0 ;  /* 0x00000000001872ca */ /* 0x004fde00000e0000 */
.L_x_67:
[----:B------:R-:W-:Y:S02]  /*3540*/  LEA R0, R10, UR13, 0x3 ;  /* 0x0000000d0a007c11 */ /* 0x000fe4000f8e18ff */
[----:B------:R-:W-:Y:S02]  /*3550*/  SHF.L.U32 R5, R9, 0x1f, RZ ;  /* 0x0000001f09057819 */ /* 0x000fe400000006ff */
[----:B------:R-:W-:Y:S01]  /*3560*/  PLOP3.LUT P0, PT, PT, PT, UP4, 0x80, 0x8 ;  /* 0x000000000008781c */ /* 0x000fe20003f0f048 */
[----:B------:R-:W-:Y:S01]  /*3570*/  VIADD R3, R0, 0xb0 ;  /* 0x000000b000037836 */ /* 0x000fe20000000000 */
[----:B-1----:R-:W1:Y:S02]  /*3580*/  SYNCS.PHASECHK.TRANS64.TRYWAIT P1, [R0+URZ+0xa0], R5 ;  /* 0x0000a005000075a7 */ /* 0x002e6400080211ff */
[----:B-1-3--:R-:W-:Y:S09]  /*3590*/  @!P1 BRA `(.L_x_61) ;  /* 0x00000064009c9947 */ /* 0x00aff20003800000 */
.L_x_150:
[----:B------:R-:W-:Y:S01]  /*35a0*/  LEA R4, R10, UR13, 0x4 ;  /* 0x0000000d0a047c11 */ /* 0x000fe2000f8e20ff */
[----:B------:R-:W-:Y:S01]  /*35b0*/  @UP4 ULEA UR4, UR10, UR13, 0x3 ;  /* 0x0000000d0a044291 */ /* 0x000fe2000f8e18ff */
[----:B------:R-:W-:Y:S01]  /*35c0*/  PLOP3.LUT P2, PT, PT, PT, PT, 0x80, 0x8 ;  /* 0x000000000008781c */ /* 0x000fe20003f4f070 */
[----:B------:R-:W-:Y:S01]  /*35d0*/  ULEA UR19, UR18, UR13, 0x3 ;  /* 0x0000000d12137291 */ /* 0x000fe2000f8e18ff */
[----:B------:R-:W-:Y:S02]  /*35e0*/  PRMT R3, RZ, 0x654, R3 ;  /* 0x00000654ff037816 */ /* 0x000fe40000000003 */
[----:B-1----:R-:W1:Y:S01]  /*35f0*/  LDS.128 R4, [R4+0x130] ;  /* 0x0001300004047984 */ /* 0x002e620000000c00 */
[----:B------:R-:W-:Y:S02]  /*3600*/  @P0 SHF.L.U32 R2, R8, 0x1f, RZ ;  /* 0x0000001f08020819 */ /* 0x000fe400000006ff */
[----:B------:R-:W-:Y:S01]  /*3610*/  SHF.L.U32 R0, R11, 0x1f, RZ ;  /* 0x0000001f0b007819 */ /* 0x000fe200000006ff */
[----:B------:R-:W-:Y:S01]  /*3620*/  @!PT LDS RZ, [RZ] ;  /* 0x00000000fffff984 */ /* 0x000fe20000000800 */
[----:B------:R-:W-:Y:S01]  /*3630*/  @!PT LDS RZ, [RZ] ;  /* 0x00000000fffff984 */ /* 0x000fe20000000800 */
[----:B------:R-:W-:Y:S01]  /*3640*/  @!PT LDS RZ, [RZ] ;  /* 0x00000000fffff984 */ /* 0x000fe20000000800 */
[----:B------:R-:W-:Y:S01]  /*3650*/  @!PT LDS RZ, [RZ] ;  /* 0x00000000fffff984 */ /* 0x000fe20000000800 */
[----:B------:R2:W-:Y:S06]  /*3660*/  MEMBAR.ALL.CTA ;  /* 0x0000000000007992 */ /* 0x0005ec0000008000 */
[----:B--2---:R-:W2:Y:S02]  /*3670*/  FENCE.VIEW.ASYNC.S ;  /* 0x00000000000073c6 */ /* 0x004ea40000000000 */
[----:B--2---:R2:W-:Y:S01]  /*3680*/  SYNCS.ARRIVE.TRANS64.RED.A1T0 RZ, [R3+URZ], RZ ;  /* 0x000000ff03ff79a7 */ /* 0x0045e200081004ff */
[----:B------:R2:W3:Y:S01]  /*3690*/  @P0 SYNCS.PHASECHK.TRANS64.TRYWAIT P2, [UR4], R2 ;  /* 0x00000002ff0005a7 */ /* 0x0004e20008041104 */
[----:B-1----:R-:W-:Y:S01]  /*36a0*/  LOP3.LUT P1, RZ, R6, 0x1, RZ, 0xc0, !PT ;  /* 0x0000000106ff7812 */ /* 0x002fe2000782c0ff */
[----:B------:R-:W1:Y:S02]  /*36b0*/  SYNCS.PHASECHK.TRANS64.TRYWAIT P0, [UR19+0xe0], R0 ;  /* 0x0000e000ff0075a7 */ /* 0x000e640008001113 */
[----:B-123--:R-:W-:Y:S10]  /*36c0*/  @!P0 BRA `(.L_x_62) ;  /* 0x0000006400648947 */ /* 0x00eff40003800000 */
.L_x_152:
[----:B------:R-:W-:Y:S01]  /*36d0*/  IADD3 R10, PT, PT, R10, 0x1, RZ ;  /* 0x000000010a0a7810 */ /* 0x000fe20007ffe0ff */
[----:B------:R-:W-:Y:S06]  /*36e0*/  BRA.U !UP4, `(.L_x_63) ;  /* 0x000000010ca07547 */ /* 0x000fec000b800000 */
[----:B------:R-:W-:Y:S02]  /*36f0*/  ULEA.HI UR4, UR18, UR18, URZ, 0x1 ;  /* 0x0000001212047291 */ /* 0x000fe4000f8f08ff */
[----:B------:R-:W-:Y:S02]  /*3700*/  UPLOP3.LUT UP2, UPT, UPT, UPT, UPT, 0x40, 0x4 ;  /* 0x000000000004789c */ /* 0x000fe40003f4e870 */
[----:B------:R-:W-:Y:S02]  /*3710*/  USHF.L.U32 UR5, UR4, 0x7, URZ ;  /* 0x0000000704057899 */ /* 0x000fe400080006ff */
[----:B------:R-:W-:Y:S02]  /*3720*/  ULOP3.LUT UR14, UR4, 0xffe, URZ, 0xc0, !UPT ;  /* 0x00000ffe040e7892 */ /* 0x000fe4000f8ec0ff */
[----:B------:R-:W-:Y:S02]  /*3730*/  ULOP3.LUT UR4, UR5, 0xffffff00, URZ, 0xc0, !UPT ;  /* 0xffffff0005047892 */ /* 0x000fe4000f8ec0ff */
[----:B------:R-:W-:-:S02]  /*3740*/  UIADD3 UR14, UPT, UPT, -UR14, UR18, URZ ;  /* 0x000000120e0e7290 */ /* 0x000fc4000fffe1ff */
[----:B------:R-:W-:Y:S01]  /*3750*/  UIADD3 UR4, UPT, UPT, UR24, UR4, URZ ;  /* 0x0000000418047290 */ /* 0x000fe2000fffe0ff */
[----:B------:R-:W-:Y:S01]  /*3760*/  UMOV UR12, UR23 ;  /* 0x00000017000c7c82 */ /* 0x000fe20008000000 */
[----:B------:R-:W-:Y:S02]  /*3770*/  UMOV UR11, UR22 ;  /* 0x00000016000b7c82 */ /* 0x000fe40008000000 */
[----:B------:R-:W-:Y:S01]  /*3780*/  ULEA UR14, UR14, UR4, 0x14 ;  /* 0x000000040e0e7291 */ /* 0x000fe2000f8ea0ff */
[----:B------:R-:W-:-:S11]  /*3790*/  UMOV UR5, UR10 ;  /* 0x0000000a00057c82 */ /* 0x000fd60008000000 */
.L_x_66:
[----:B------:R-:W-:Y:S02]  /*37a0*/  UIADD3 UR12, UPT, UPT, UR12, 0x1, URZ ;  /* 0x000000010c0c7890 */ /* 0x000fe4000fffe0ff */
[----:B--2---:R-:W-:Y:S02]  /*37b0*/  ULEA UR6, UR5, UR13, 0x3 ;  /* 0x0000000d05067291 */ /* 0x004fe4000f8e18ff */
[----:B------:R-:W-:Y:S01]  /*37c0*/  UISETP.NE.AND UP3, UPT, UR12, URZ, UPT ;  /* 0x000000ff0c00728c */ /* 0x000fe2000bf65270 */
[----:B---3--:R-:W-:Y:S10]  /*37d0*/  @P2 BRA `(.L_x_64) ;  /* 0x00000000000c2947 */ /* 0x008ff40003800000 */
[----:B-1----:R-:W-:Y:S04]  /*37e0*/  SHF.L.U32 R3, R8, 0x1f, RZ ;  /* 0x0000001f08037819 */ /* 0x002fe800000006ff */
[----:B------:R-:W1:Y:S02]  /*37f0*/  SYNCS.PHASECHK.TRANS64.TRYWAIT P0, [UR6], R3 ;  /* 0x00000003ff0075a7 */ /* 0x000e640008001106 */
[----:B-1----:R-:W-:Y:S05]  /*3800*/  @!P0 BRA `(.L_x_65) ;  /* 0x00000064002c8947 */ /* 0x002fea0003800000 */
.L_x_64:
[----:B------:R-:W-:Y:S01]  /*3810*/  UISETP.NE.AND UP0, UPT, UR11, 0x1, UPT ;  /* 0x000000010b00788c */ /* 0x000fe2000bf05270 */
[----:B------:R-:W-:Y:S01]  /*3820*/  PLOP3.LUT P2, PT, PT, PT, PT, 0x80, 0x8 ;  /* 0x000000000008781c */ /* 0x000fe20003f4f070 */
[----:B------:R-:W-:Y:S02]  /*3830*/  UIADD3 UR4, UPT, UPT, UR5, 0x1, URZ ;  /* 0x0000000105047890 */ /* 0x000fe4000fffe0ff */
[----:B------:R-:W-:Y:S02]  /*3840*/  ULEA UR8, UR5, UR17, 0x9 ;  /* 0x0000001105087291 */ /* 0x000fe4000f8e48ff */
[----:B------:R-:W-:Y:S01]  /*3850*/  UISETP.NE.AND UP1, UPT, UR4, 0x5, UPT ;  /* 0x000000050400788c */ /* 0x000fe2000bf25270 */
[----:B------:R-:W-:Y:S01]  /*3860*/  PLOP3.LUT P0, PT, PT, PT, UP0, 0x80, 0x8 ;  /* 0x000000000008781c */ /* 0x000fe20003f0f008 */
[----:B------:R-:W-:Y:S02]  /*3870*/  UIADD3 UR11, UPT, UPT, UR11, -0x1, URZ ;  /* 0xffffffff0b0b7890 */ /* 0x000fe4000fffe0ff */
[----:B------:R-:W-:Y:S02]  /*3880*/  USEL UR7, URZ, 0x1, UP1 ;  /* 0x00000001ff077887 */ /* 0x000fe40008800000 */
[----:B------:R-:W-:Y:S01]  /*3890*/  USEL UR10, UR4, URZ, UP1 ;  /* 0x000000ff040a7287 */ /* 0x000fe20008800000 */
[----:B------:R-:W-:Y:S03]  /*38a0*/  UMOV UR9, 0xc0004010 ;  /* 0xc000401000097882 */ /* 0x000fe60000000000 */
[----:B------:R-:W-:Y:S01]  /*38b0*/  @UP0 ULEA UR4, UR10, UR13, 0x3 ;  /* 0x0000000d0a040291 */ /* 0x000fe2000f8e18ff */
[----:B------:R-:W-:Y:S01]  /*38c0*/  LOP3.LUT R8, R8, UR7, RZ, 0x3c, !PT ;  /* 0x0000000708087c12 */ /* 0x000fe2000f8e3cff */
[----:B------:R-:W-:Y:S03]  /*38d0*/  UMOV UR7, 0xc0004010 ;  /* 0xc000401000077882 */ /* 0x000fe60000000000 */
[----:B-1----:R-:W-:Y:S04]  /*38e0*/  @P0 SHF.L.U32 R0, R8, 0x1f, RZ ;  /* 0x0000001f08000819 */ /* 0x002fe800000006ff */
[----:B------:R2:W3:Y:S01]  /*38f0*/  @P0 SYNCS.PHASECHK.TRANS64.TRYWAIT P2, [UR4], R0 ;  /* 0x00000000ff0005a7 */ /* 0x0004e20008041104 */
[----:B------:R-:W-:Y:S02]  /*3900*/  UIADD3 UR4, UPT, UPT, UR6, 0x28, URZ ;  /* 0x0000002806047890 */ /* 0x000fe4000fffe0ff */
[----:B------:R-:W-:Y:S03]  /*3910*/  ULEA UR6, UR5, UR16, 0x7 ;  /* 0x0000001005067291 */ /* 0x000fe6000f8e38ff */
[----:B------:R-:W-:Y:S06]  /*3920*/  UMOV UR5, UR10 ;  /* 0x0000000a00057c82 */ /* 0x000fec0008000000 */
[----:B------:R2:W-:Y:S01]  /*3930*/  UTCQMMA gdesc[UR6], gdesc[UR8], tmem[UR14], tmem[UR20], idesc[UR21], UP2 ;  /* 0x00ff1408060075ea */ /* 0x0005e2000900030e */
[----:B------:R-:W-:Y:S01]  /*3940*/  UPLOP3.LUT UP2, UPT, UPT, UPT, UPT, 0x80, 0x8 ;  /* 0x000000000008789c */ /* 0x000fe20003f4f070 */
[----:B------:R2:W-:Y:S01]  /*3950*/  UTCBAR.MULTICAST [UR4], URZ, UR15 ;  /* 0x000000ff040073e9 */ /* 0x0005e2000800080f */
[----:B------:R-:W-:Y:S09]  /*3960*/  BRA.U UP3, `(.L_x_66) ;  /* 0xfffffffd038c7547 */ /* 0x000ff2000b83ffff */
.L_x_63:
[----:B--2---:R-:W-:Y:S01]  /*3970*/  UIADD3 UR4, UPT, UPT, UR18, 0x1, URZ ;  /* 0x0000000112047890 */ /* 0x004fe2000fffe0ff */
[C---:B------:R-:W-:Y:S01]  /*3980*/  ISETP.NE.AND P0, PT, R10.reuse, 0x2, PT ;  /* 0x000000020a00780c */ /* 0x040fe20003f05270 */
[----:B------:R-:W-:Y:S02]  /*3990*/  UIADD3 UR5, UPT, UPT, UR19, 0xc0, URZ ;  /* 0x000000c013057890 */ /* 0x000fe4000fffe0ff */
[----:B------:R-:W-:Y:S01]  /*39a0*/  UISETP.NE.AND UP0, UPT, UR4, 0x4, UPT ;  /* 0x000000040400788c */ /* 0x000fe2000bf05270 */
[----:B-1----:R-:W-:Y:S02]  /*39b0*/  SEL R0, RZ, 0x1, P0 ;  /* 0x00000001ff007807 */ /* 0x002fe40000000000 */
[----:B------:R-:W-:Y:S01]  /*39c0*/  SEL R10, R10, RZ, P0 ;  /* 0x000000ff0a0a7207 */ /* 0x000fe20000000000 */
[----:B------:R-:W-:Y:S01]  /*39d0*/  USEL UR6, URZ, 0x1, UP0 ;  /* 0x00000001ff067887 */ /* 0x000fe20008000000 */
[----:B------:R-:W-:Y:S01]  /*39e0*/  LOP3.LUT R9, R9, R0, RZ, 0x3c, !PT ;  /* 0x0000000009097212 */ /* 0x000fe200078e3cff */
[----:B------:R-:W-:Y:S01]  /*39f0*/  USEL UR18, UR4, URZ, UP0 ;  /* 0x000000ff04127287 */ /* 0x000fe20008000000 */
[----:B------:R1:W-:Y:S03]  /*3a00*/  UTCBAR [UR5], URZ ;  /* 0x000000ff050073e9 */ /* 0x0003e600080000ff */
[----:B------:R-:W-:Y:S01]  /*3a10*/  LOP3.LUT R11, R11, UR6, RZ, 0x3c, !PT ;  /* 0x000000060b0b7c12 */ /* 0x000fe2000f8e3cff */
[----:B------:R-:W-:Y:S07]  /*3a20*/  @P1 BRA `(.L_x_67) ;  /* 0xfffffff800c41947 */ /* 0x000fee000383ffff */
[----:B------:R-:W2:Y:S01]  /*3a30*/  S2UR UR8, SR_CgaCtaId ;  /* 0x00000000000879c3 */ /* 0x000ea20000008800 */
[----:B------:R-:W-:Y:S01]  /*3a40*/  ELECT P0, URZ, PT ;  /* 0x0000000000ff782f */ /* 0x000fe20003800000 */
[----:B------:R-:W-:Y:S01]  /*3a50*/  IMAD.MOV.U32 R0, RZ, RZ, 0x1 ;  /* 0x00000001ff007424 */ /* 0x000fe200078e00ff */
[----:B------:R-:W-:Y:S01]  /*3a60*/  UIADD3 UR13, UPT, UPT, UR13, 0xe0, URZ ;  /* 0x000000e00d0d7890 */ /* 0x000fe2000fffe0ff */
[----:B------:R-:W-:Y:S01]  /*3a70*/  SHF.L.U32 R3, R11, 0x1f, RZ ;  /* 0x0000001f0b037819 */ /* 0x000fe200000006ff */
[----:B------:R-:W-:-:S03]  /*3a80*/  UMOV UR4, 0x40 ;  /* 0x0000004000047882 */ /* 0x000fc60000000000 */
[----:B------:R-:W-:Y:S01]  /*3a90*/  UVIRTCOUNT.DEALLOC.SMPOOL 0x80 ;  /* 0x000000800000784c */ /* 0x000fe20000000000 */
[----:B--2---:R-:W-:Y:S02]  /*3aa0*/  ULEA UR8, UR8, UR4, 0x18 ;  /* 0x0000000408087291 */ /* 0x004fe4000f8ec0ff */
[----:B------:R-:W-:-:S07]  /*3ab0*/  ULEA UR4, UR18, UR13, 0x3 ;  /* 0x0000000d12047291 */ /* 0x000fce000f8e18ff */
[----:B------:R2:W-:Y:S02]  /*3ac0*/  @P0 STS.U8 [UR8+0x1c], R0 ;  /* 0x00001c00ff000988 */ /* 0x0005e40008000008 */
[----:B------:R-:W4:Y:S02]  /*3ad0*/  SYNCS.PHASECHK.TRANS64.TRYWAIT P0, [UR4], R3 ;  /* 0x00000003ff0075a7 */ /* 0x000f240008001104 */
[----:B--2-4-:R-:W-:Y:S05]  /*3ae0*/  @!P0 BRA `(.L_x_68) ;  /* 0x00000060008c8947 */ /* 0x014fea0003800000 */
.L_x_155:
[----:B------:R-:W-:-:S04]  /*3af0*/  UIADD3 UR4, UPT, UPT, UR18, 0x1, URZ ;  /* 0x0000000112047890 */ /* 0x000fc8000fffe0ff */
[----:B------:R-:W-:-:S04]  /*3b00*/  UISETP.NE.AND UP0, UPT, UR4, 0x4, UPT ;  /* 0x000000040400788c */ /* 0x000fc8000bf05270 */
[----:B------:R-:W-:Y:S02]  /*3b10*/  USEL UR6, URZ, 0x1, UP0 ;  /* 0x00000001ff067887 */ /* 0x000fe40008000000 */
[----:B------:R-:W-:-:S04]  /*3b20*/  USEL UR4, UR4, URZ, UP0 ;  /* 0x000000ff04047287 */ /* 0x000fc80008000000 */
[----:B-1----:R-:W-:Y:S01]  /*3b30*/  ULEA UR5, UR4, UR13, 0x3 ;  /* 0x0000000d04057291 */ /* 0x002fe2000f8e18ff */
[----:B------:R-:W-:-:S04]  /*3b40*/  LOP3.LUT R2, R11, UR6, RZ, 0x3c, !PT ;  /* 0x000000060b027c12 */ /* 0x000fc8000f8e3cff */
[----:B--2---:R-:W-:-:S04]  /*3b50*/  SHF.L.U32 R3, R2, 0x1f, RZ ;  /* 0x0000001f02037819 */ /* 0x004fc800000006ff */
[----:B------:R-:W1:Y:S02]  /*3b60*/  SYNCS.PHASECHK.TRANS64.TRYWAIT P0, [UR5], R3 ;  /* 0x00000003ff0075a7 */ /* 0x000e640008001105 */
[----:B-1----:R-:W-:Y:S05]  /*3b70*/  @!P0 BRA `(.L_x_69) ;  /* 0x0000006000808947 */ /* 0x002fea0003800000 */
.L_x_157:
        /* <DEDUP_REMOVED lines=9> */
.L_x_159:
[----:B------:R-:W-:-:S04]  /*3c10*/  UIADD3 UR4, UPT, UPT, UR4, 0x1, URZ ;  /* 0x0000000104047890 */ /* 0x000fc8000fffe0ff */
[----:B------:R-:W-:-:S04]  /*3c20*/  UISETP.NE.AND UP0, UPT, UR4, 0x4, UPT ;  /* 0x000000040400788c */ /* 0x000fc8000bf05270 */
[----:B------:R-:W-:Y:S02]  /*3c30*/  USEL UR5, URZ, 0x1, UP0 ;  /* 0x00000001ff057887 */ /* 0x000fe40008000000 */
[----:B------:R-:W-:-:S04]  /*3c40*/  USEL UR4, UR4, URZ, UP0 ;  /* 0x000000ff04047287 */ /* 0x000fc80008000000 */
[----:B------:R-:W-:Y:S01]  /*3c50*/  ULEA UR4, UR4, UR13, 0x3 ;  /* 0x0000000d04047291 */ /* 0x000fe2000f8e18ff */
[----:B-1----:R-:W-:-:S04]  /*3c60*/  LOP3.LUT R3, R2, UR5, RZ, 0x3c, !PT ;  /* 0x0000000502037c12 */ /* 0x002fc8000f8e3cff */
[----:B------:R-:W-:-:S04]  /*3c70*/  SHF.L.U32 R3, R3, 0x1f, RZ ;  /* 0x0000001f03037819 */ /* 0x000fc800000006ff */
[----:B------:R-:W1:Y:S02]  /*3c80*/  SYNCS.PHASECHK.TRANS64.TRYWAIT P0, [UR4], R3 ;  /* 0x00000003ff0075a7 */ /* 0x000e640008001104 */
[----:B-1----:R-:W-:Y:S05]  /*3c90*/  @!P0 BRA `(.L_x_71) ;  /* 0x0000006000688947 */ /* 0x002fea0003800000 */
.L_x_161:
[----:B------:R-:W-:Y:S01]  /*3ca0*/  NOP ;  /* 0x0000000000007918 */ /* 0x000fe20000000000 */
[----:B-1----:R-:W1:Y:S01]  /*3cb0*/  LDS R0, [UR8+0x14] ;  /* 0x00001408ff007984 */ /* 0x002e620008000800 */
[----:B------:R-:W-:Y:S01]  /*3cc0*/  ULOP3.LUT UR4, UR24, 0xffff, URZ, 0xc0, !UPT ;  /* 0x0000ffff18047892 */ /* 0x000fe2000f8ec0ff */
[----:B------:R-:W-:Y:S01]  /*3cd0*/  UMOV UR5, 0xffff ;  /* 0x0000ffff00057882 */ /* 0x000fe20000000000 */
[----:B------:R-:W-:Y:S02]  /*3ce0*/  UMOV UR6, 0x1 ;  /* 0x0000000100067882 */ /* 0x000fe40000000000 */
[----:B------:R-:W-:-:S04]  /*3cf0*/  USHF.R.U32.HI UR4, URZ, 0x5, UR4 ;  /* 0x00000005ff047899 */ /* 0x000fc80008011604 */
[----:B------:R-:W-:Y:S02]  /*3d00*/  USHF.L.U32 UR5, UR5, UR4, URZ ;  /* 0x0000000405057299 */ /* 0x000fe400080006ff */
[----:B------:R-:W-:-:S04]  /*3d10*/  USHF.L.U32 UR4, UR6, UR4, URZ ;  /* 0x0000000406047299 */ /* 0x000fc800080006ff */
[----:B-1----:R-:W-:-:S04]  /*3d20*/  LOP3.LUT R0, R0, UR5, RZ, 0xc0, !PT ;  /* 0x0000000500007c12 */ /* 0x002fc8000f8ec0ff */
[----:B------:R-:W-:-:S13]  /*3d30*/  ISETP.NE.AND P0, PT, R0, UR5, PT ;  /* 0x0000000500007c0c */ /* 0x000fda000bf05270 */
[----:B------:R-:W-:Y:S05]  /*3d40*/  @P0 BRA `(.L_x_72) ;  /* 0x0000000000580947 */ /* 0x000fea0003800000 */
[----:B------:R-:W1:Y:S02]  /*3d50*/  LDS R0, [UR8+0x18] ;  /* 0x00001808ff007984 */ /* 0x000e640008000800 */
[----:B-1----:R-:W-:-:S04]  /*3d60*/  LOP3.LUT R0, R0, UR4, RZ, 0xc0, !PT ;  /* 0x0000000400007c12 */ /* 0x002fc8000f8ec0ff */
[----:B------:R-:W-:-:S13]  /*3d70*/  ISETP.NE.AND P0, PT, R0, UR4, PT ;  /* 0x0000000400007c0c */ /* 0x000fda000bf05270 */
[----:B------:R-:W-:Y:S05]  /*3d80*/  @P0 BRA `(.L_x_73) ;  /* 0x00000000003c0947 */ /* 0x000fea0003800000 */
[----:B------:R-:W1:Y:S01]  /*3d90*/  S2R R2, SR_LANEID ;  /* 0x0000000000027919 */ /* 0x000e620000000000 */
[----:B------:R-:W-:Y:S01]  /*3da0*/  ULOP3.LUT UR5, URZ, UR5, URZ, 0x33, !UPT ;  /* 0x00000005ff057292 */ /* 0x000fe2000f8e33ff */
[----:B------:R-:W-:Y:S01]  /*3db0*/  LOP3.LUT R4, RZ, UR4, RZ, 0x33, !PT ;  /* 0x00000004ff047c12 */ /* 0x000fe2000f8e33ff */
[----:B------:R-:W-:Y:S02]  /*3dc0*/  VOTEU.ANY UR4, UPT, PT ;  /* 0x0000000000047886 */ /* 0x000fe400038e0100 */
[----:B------:R-:W-:Y:S01]  /*3dd0*/  UFLO.U32 UR4, UR4 ;  /* 0x00000004000472bd */ /* 0x000fe200080e0000 */
[----:B------:R-:W2:Y:S01]  /*3de0*/  REDUX UR6, R4 ;  /* 0x00000000040673c4 */ /* 0x000ea20000000000 */
[----:B------:R-:W-:-:S06]  /*3df0*/  IMAD.U32 R0, RZ, RZ, UR5 ;  /* 0x00000005ff007e24 */ /* 0x000fcc000f8e00ff */
[----:B------:R4:W-:Y:S01]  /*3e00*/  UTCATOMSWS.AND URZ, UR5 ;  /* 0x0000000500ff79e3 */ /* 0x0009e20008000000 */
[----:B------:R-:W3:Y:S01]  /*3e10*/  REDUX UR7, R0 ;  /* 0x00000000000773c4 */ /* 0x000ee20000000000 */
[----:B-1----:R-:W-:Y:S01]  /*3e20*/  ISETP.EQ.U32.AND P0, PT, R2, UR4, PT ;  /* 0x0000000402007c0c */ /* 0x002fe2000bf02070 */
[----:B--2---:R-:W-:Y:S01]  /*3e30*/  IMAD.U32 R2, RZ, RZ, UR6 ;  /* 0x00000006ff027e24 */ /* 0x004fe2000f8e00ff */
[----:B---3--:R-:W-:-:S11]  /*3e40*/  MOV R3, UR7 ;  /* 0x0000000700037c02 */ /* 0x008fd60008000f00 */
[----:B------:R4:W-:Y:S04]  /*3e50*/  @P0 ATOMS.AND RZ, [UR8+0x14], R3 ;  /* 0x00001403ffff098c */ /* 0x0009e8000a800008 */
[----:B------:R4:W-:Y:S01]  /*3e60*/  @P0 ATOMS.AND RZ, [UR8+0x18], R2 ;  /* 0x00001802ffff098c */ /* 0x0009e2000a800008 */
[----:B------:R-:W-:Y:S05]  /*3e70*/  BRA `(.L_x_74) ;  /* 0x0000000000147947 */ /* 0x000fea0003800000 */
.L_x_73:
[----:B------:R-:W-:Y:S02]  /*3e80*/  MOV R2, 0x3ea0 ;  /* 0x00003ea000027802 */ /* 0x000fe40000000f00 */
[----:B---3-5:R-:W-:Y:S05]  /*3e90*/  CALL.REL.NOINC `($__internal_0_$__cuda_sm10x_tcgen05_guardrail_trap_col_being_dealloced_not_returned_by_alloc) ;  /* 0x00000064004c7944 */ /* 0x028fea0003c00000 */
[----:B------:R-:W-:Y:S05]  /*3ea0*/  BRA `(.L_x_74) ;  /* 0x0000000000087947 */ /* 0x000fea0003800000 */
.L_x_72:
[----:B------:R-:W-:Y:S02]  /*3eb0*/  MOV R2, 0x3ed0 ;  /* 0x00003ed000027802 */ /* 0x000fe40000000f00 */
[----:B---3-5:R-:W-:Y:S05]  /*3ec0*/  CALL.REL.NOINC `($__internal_2_$__cuda_sm10x_tcgen05_guardrail_trap_unallocated_columns_being_dealloced) ;  /* 0x0000006400587944 */ /* 0x028fea0003c00000 */
.L_x_74:
[----:B------:R-:W-:Y:S01]  /*3ed0*/  NOP ;  /* 0x0000000000007918 */ /* 0x000fe20000000000 */
[----:B----4-:R-:W-:Y:S05]  /*3ee0*/  EXIT ;  /* 0x000000000000794d */ /* 0x010fea0003800000 */
.L_x_56:
[----:B------:R-:W-:-:S09]  /*3ef0*/  UISETP.NE.OR UP0, UPT, UR17, 0x3, !UP3 ;  /* 0x000000031100788c */ /* 0x000fd2000df05670 */
[----:B------:R-:W-:Y:S05]  /*3f00*/  BRA.U UP0, `(.L_x_75) ;  /* 0x0000001100587547 */ /* 0x000fea000b800000 */
[----:B------:R-:W2:Y:S01]  /*3f10*/  S2UR UR10, SR_CgaCtaId ;  /* 0x00000000000a79c3 */ /* 0x000ea20000008800 */
[----:B------:R-:W3:Y:S01]  /*3f20*/  LDCU UR31, c[0x0][0x370] ;  /* 0x00006e00ff1f77ac */ /* 0x000ee20008000800 */
[----:B------:R-:W-:Y:S02]  /*3f30*/  HFMA2 R13, -RZ, RZ, 0, 0 ;  /* 0x00000000ff0d7431 */ /* 0x000fe400000001ff */
[----:B------:R-:W-:Y:S01]  /*3f40*/  IMAD.MOV.U32 R15, RZ, RZ, 0x1 ;  /* 0x00000001ff0f7424 */ /* 0x000fe200078e00ff */
[----:B------:R-:W-:Y:S01]  /*3f50*/  MOV R7, 0x1000 ;  /* 0x0000100000077802 */ /* 0x000fe20000000f00 */
[----:B------:R-:W3:Y:S01]  /*3f60*/  LDCU.128 UR44, c[0x0][0xb10] ;  /* 0x00016200ff2c77ac */ /* 0x000ee20008000c00 */
[----:B------:R-:W-:Y:S01]  /*3f70*/  IMAD.MOV.U32 R14, RZ, RZ, RZ ;  /* 0x000000ffff0e7224 */ /* 0x000fe200078e00ff */
[----:B------:R-:W4:Y:S01]  /*3f80*/  LDC.64 R16, c[0x0][0x348] ;  /* 0x0000d200ff107b82 */ /* 0x000f220000000a00 */
[----:B------:R-:W1:Y:S01]  /*3f90*/  LDCU UR30, c[0x0][0x374] ;  /* 0x00006e80ff1e77ac */ /* 0x000e620008000800 */
[----:B------:R-:W2:Y:S06]  /*3fa0*/  LDCU UR15, c[0x0][0xb0c] ;  /* 0x00016180ff0f77ac */ /* 0x000eac0008000800 */
[----:B------:R-:W4:Y:S01]  /*3fb0*/  LDC.64 R2, c[0x0][0x888] ;  /* 0x00022200ff027b82 */ /* 0x000f220000000a00 */
[----:B------:R-:W4:Y:S01]  /*3fc0*/  LDCU UR49, c[0x0][0xb20] ;  /* 0x00016400ff3177ac */ /* 0x000f220008000800 */
[----:B------:R-:W4:Y:S06]  /*3fd0*/  LDCU UR4, c[0x0][0xb30] ;  /* 0x00016600ff0477ac */ /* 0x000f2c0008000800 */
[----:B------:R-:W4:Y:S01]  /*3fe0*/  LDC.64 R4, c[0x0][0x890] ;  /* 0x00022400ff047b82 */ /* 0x000f220000000a00 */
[----:B------:R-:W-:Y:S01]  /*3ff0*/  UMOV UR21, 0x400 ;  /* 0x0000040000157882 */ /* 0x000fe20000000000 */
[----:B---3--:R-:W-:-:S02]  /*4000*/  UIMAD.WIDE.U32 UR6, UR31, UR44, URZ ;  /* 0x0000002c1f0672a5 */ /* 0x008fc4000f8e00ff */
[----:B-1----:R-:W-:Y:S02]  /*4010*/  UIMAD.WIDE.U32 UR8, UR30, UR47, URZ ;  /* 0x0000002f1e0872a5 */ /* 0x002fe4000f8e00ff */
[----:B--2---:R-:W-:Y:S02]  /*4020*/  ULEA UR21, UR10, UR21, 0x18 ;  /* 0x000000150a157291 */ /* 0x004fe4000f8ec0ff */
[----:B------:R-:W-:Y:S02]  /*4030*/  UPLOP3.LUT UP3, UPT, UPT, UPT, UPT, 0x40, 0x4 ;  /* 0x000000000004789c */ /* 0x000fe40003f6e870 */
[----:B------:R-:W-:Y:S02]  /*4040*/  UIADD3 UR37, UPT, UPT, UR21, 0x68, URZ ;  /* 0x0000006815257890 */ /* 0x000fe4000fffe0ff */
[----:B------:R-:W-:Y:S02]  /*4050*/  UIADD3 UR33, UPT, UPT, UR21, 0x50, URZ ;  /* 0x0000005015217890 */ /* 0x000fe4000fffe0ff */
[----:B------:R-:W-:-:S02]  /*4060*/  UIADD3 UR25, UPT, UPT, UR21, 0x58, URZ ;  /* 0x0000005815197890 */ /* 0x000fc4000fffe0ff */
[----:B------:R-:W-:Y:S01]  /*4070*/  UIADD3 UR17, UPT, UPT, UR21, 0x60, URZ ;  /* 0x0000006015117890 */ /* 0x000fe2000fffe0ff */
[----:B------:R-:W-:Y:S01]  /*4080*/  UMOV UR6, UR7 ;  /* 0x0000000700067c82 */ /* 0x000fe20008000000 */
[----:B------:R-:W-:Y:S01]  /*4090*/  UMOV UR41, UR9 ;  /* 0x0000000900297c82 */ /* 0x000fe20008000000 */
[----:B------:R-:W-:Y:S02]  /*40a0*/  UISETP.GE.AND UP0, UPT, UR42, 0x1, UPT ;  /* 0x000000012a00788c */ /* 0x000fe4000bf06270 */
[----:B------:R-:W-:Y:S01]  /*40b0*/  UISETP.NE.AND UP4, UPT, UR42, 0x1, UPT ;  /* 0x000000012a00788c */ /* 0x000fe2000bf85270 */
[----:B------:R-:W1:Y:S01]  /*40c0*/  LDCU.64 UR22, c[0x0][0xb28] ;  /* 0x00016500ff1677ac */ /* 0x000e620008000a00 */
[----:B------:R-:W-:Y:S02]  /*40d0*/  UISETP.NE.AND UP6, UPT, UR15, 0x1, UPT ;  /* 0x000000010f00788c */ /* 0x000fe4000bfc5270 */
[----:B------:R-:W-:Y:S02]  /*40e0*/  UISETP.NE.AND UP5, UPT, UR46, 0x1, UPT ;  /* 0x000000012e00788c */ /* 0x000fe4000bfa5270 */
[----:B------:R-:W-:-:S02]  /*40f0*/  UPRMT UR37, UR10, 0x654, UR37 ;  /* 0x000006540a257896 */ /* 0x000fc40008000025 */
[----:B------:R-:W-:Y:S02]  /*4100*/  USHF.R.U32.HI UR43, URZ, UR45, UR6 ;  /* 0x0000002dff2b7299 */ /* 0x000fe40008011606 */
[----:B------:R-:W-:Y:S02]  /*4110*/  UPRMT UR40, UR10, 0x654, UR33 ;  /* 0x000006540a287896 */ /* 0x000fe40008000021 */
[----:B------:R-:W-:Y:S02]  /*4120*/  UPRMT UR39, UR10, 0x654, UR25 ;  /* 0x000006540a277896 */ /* 0x000fe40008000019 */
[----:B------:R-:W-:Y:S02]  /*4130*/  UPRMT UR38, UR10, 0x654, UR17 ;  /* 0x000006540a267896 */ /* 0x000fe40008000011 */
[----:B----4-:R-:W-:Y:S02]  /*4140*/  USHF.R.U32.HI UR41, URZ, UR49, UR41 ;  /* 0x00000031ff297299 */ /* 0x010fe40008011629 */
[----:B------:R-:W-:-:S11]  /*4150*/  UISETP.NE.AND UP2, UPT, UR4, 0x1, UPT ;  /* 0x000000010400788c */ /* 0x000fd6000bf45270 */
.L_x_86:
[C---:B------:R-:W-:Y:S02]  /*4160*/  LEA R12, R14.reuse, UR21, 0x3 ;  /* 0x000000150e0c7c11 */ /* 0x040fe4000f8e18ff */
[----:B------:R-:W-:Y:S02]  /*4170*/  SHF.L.U32 R9, R13, 0x1f, RZ ;  /* 0x0000001f0d097819 */ /* 0x000fe400000006ff */
[----:B------:R-:W-:Y:S02]  /*4180*/  LEA R10, R14, UR21, 0x4 ;  /* 0x000000150e0a7c11 */ /* 0x000fe4000f8e20ff */
[----:B--2---:R-:W2:Y:S02]  /*4190*/  SYNCS.PHASECHK.TRANS64.TRYWAIT P0, [R12+URZ+0xa0], R9 ;  /* 0x0000a0090c0075a7 */ /* 0x004ea400080011ff */
[----:B--2---:R-:W-:Y:S05]  /*41a0*/  @!P0 BRA `(.L_x_76) ;  /* 0x0000005c003c8947 */ /* 0x004fea0003800000 */
.L_x_162:
[----:B--2---:R-:W2:Y:S01]  /*41b0*/  LDS.128 R8, [R10+0x130] ;  /* 0x000130000a087984 */ /* 0x004ea20000000c00 */
[----:B------:R-:W-:Y:S01]  /*41c0*/  UISETP.GE.AND UP0, UPT, UR42, 0x1, UPT ;  /* 0x000000012a00788c */ /* 0x000fe2000bf06270 */
[----:B------:R-:W-:Y:S01]  /*41d0*/  @!PT LDS RZ, [RZ] ;  /* 0x00000000fffff984 */ /* 0x000fe20000000800 */
[----:B------:R-:W-:Y:S01]  /*41e0*/  @!PT LDS RZ, [RZ] ;  /* 0x00000000fffff984 */ /* 0x000fe20000000800 */
[----:B------:R-:W-:Y:S01]  /*41f0*/  @!PT LDS RZ, [RZ] ;  /* 0x00000000fffff984 */ /* 0x000fe20000000800 */
[----:B------:R-:W-:Y:S01]  /*4200*/  @!PT LDS RZ, [RZ] ;  /* 0x00000000fffff984 */ /* 0x000fe20000000800 */
[----:B------:R3:W-:Y:S06]  /*4210*/  MEMBAR.ALL.CTA ;  /* 0x0000000000007992 */ /* 0x0007ec0000008000 */
[----:B---3--:R-:W3:Y:S01]  /*4220*/  FENCE.VIEW.ASYNC.S ;  /* 0x00000000000073c6 */ /* 0x008ee20000000000 */
[----:B--2---:R-:W-:Y:S11]  /*4230*/  LOP3.LUT P0, RZ, R10, 0x1, RZ, 0xc0, !PT ;  /* 0x000000010aff7812 */ /* 0x004ff6000780c0ff */
[----:B------:R-:W-:Y:S02]  /*4240*/  @!UPT UIADD3 URZ, UPT, UPT, URZ, URZ, URZ ;  /* 0x000000fffffff290 */ /* 0x000fe4000fffe0ff */
[----:B---3--:R-:W-:Y:S01]  /*4250*/  VOTEU.ANY UP1, P0 ;  /* 0x0000000000ff7886 */ /* 0x008fe20000020100 */
[----:B------:R-:W-:Y:S11]  /*4260*/  PLOP3.LUT P0, PT, PT, PT, UP1, 0x80, 0x8 ;  /* 0x000000000008781c */ /* 0x000ff60003f0f018 */
[----:B------:R-:W-:Y:S02]  /*4270*/  @!UPT UIADD3 URZ, UPT, UPT, URZ, URZ, URZ ;  /* 0x000000fffffff290 */ /* 0x000fe4000fffe0ff */
[----:B------:R-:W-:Y:S02]  /*4280*/  @P0 SHF.R.U32.HI R0, RZ, 0x10, R9 ;  /* 0x00000010ff000819 */ /* 0x000fe40000011609 */
[----:B------:R-:W-:Y:S02]  /*4290*/  @P0 MOV R6, R8 ;  /* 0x0000000800060202 */ /* 0x000fe40000000f00 */
[----:B------:R-:W-:Y:S01]  /*42a0*/  @P0 R2UR UR4, R0 ;  /* 0x00000000000402ca */ /* 0x000fe200000e0000 */
[----:B------:R-:W-:Y:S01]  /*42b0*/  VIADD R0, R12, 0xb0 ;  /* 0x000000b00c007836 */ /* 0x000fe20000000000 */
[----:B------:R-:W-:Y:S02]  /*42c0*/  @P0 LOP3.LUT R8, R9, 0xffff, RZ, 0xc0, !PT ;  /* 0x0000ffff09080812 */ /* 0x000fe400078ec0ff */
[----:B------:R-:W-:Y:S02]  /*42d0*/  @P0 R2UR UR6, R6 ;  /* 0x00000000060602ca */ /* 0x000fe400000e0000 */
[----:B------:R-:W-:Y:S02]  /*42e0*/  PRMT R0, RZ, 0x654, R0 ;  /* 0x00000654ff007816 */ /* 0x000fe40000000000 */
[----:B------:R-:W-:Y:S02]  /*42f0*/  @P0 R2UR UR5, R8 ;  /* 0x00000000080502ca */ /* 0x000fe400000e0000 */
[----:B------:R2:W-:Y:S03]  /*4300*/  SYNCS.ARRIVE.TRANS64.RED.A1T0 RZ, [R0+URZ], RZ ;  /* 0x000000ff00ff79a7 */ /* 0x0005e600081004ff */
[----:B------:R-:W-:Y:S04]  /*4310*/  @UP1 UMOV UR29, UR4 ;  /* 0x00000004001d1c82 */ /* 0x000fe80008000000 */
[----:B------:R-:W-:Y:S04]  /*4320*/  @UP1 UMOV UR14, UR6 ;  /* 0x00000006000e1c82 */ /* 0x000fe80008000000 */
[----:B------:R-:W-:Y:S01]  /*4330*/  @UP1 UMOV UR13, UR5 ;  /* 0x00000005000d1c82 */ /* 0x000fe20008000000 */
[----:B------:R-:W-:Y:S05]  /*4340*/  BRA.U !UP0, `(.L_x_77) ;  /* 0x0000000108a47547 */ /* 0x000fea000b800000 */
[----:B------:R-:W-:Y:S02]  /*4350*/  UIMAD.WIDE.U32 UR18, UR13, UR47, URZ ;  /* 0x0000002f0d1272a5 */ /* 0x000fe4000f8e00ff */
[----:B------:R-:W-:Y:S02]  /*4360*/  UIMAD.WIDE.U32 UR26, UR14, UR44, URZ ;  /* 0x0000002c0e1a72a5 */ /* 0x000fe4000f8e00ff */
[----:B------:R-:W-:Y:S02]  /*4370*/  USEL UR4, UR30, UR41, !UP5 ;  /* 0x000000291e047287 */ /* 0x000fe4000e800000 */
[----:B------:R-:W-:Y:S02]  /*4380*/  USEL UR7, UR31, UR43, !UP6 ;  /* 0x0000002b1f077287 */ /* 0x000fe4000f000000 */
[----:B-1----:R-:W-:Y:S02]  /*4390*/  UIMAD.WIDE.U32 UR8, UR4, UR22, URZ ;  /* 0x00000016040872a5 */ /* 0x002fe4000f8e00ff */
[----:B------:R-:W-:Y:S01]  /*43a0*/  UIMAD.WIDE.U32 UR10, UR7, UR22, URZ ;  /* 0x00000016070a72a5 */ /* 0x000fe2000f8e00ff */
[----:B------:R-:W-:Y:S02]  /*43b0*/  UMOV UR5, UR19 ;  /* 0x0000001300057c82 */ /* 0x000fe40008000000 */
[----:B------:R-:W-:Y:S03]  /*43c0*/  USHF.R.U32.HI UR6, URZ, UR49, UR5 ;  /* 0x00000031ff067299 */ /* 0x000fe60008011605 */
[----:B------:R-:W-:Y:S01]  /*43d0*/  UMOV UR5, UR27 ;  /* 0x0000001b00057c82 */ /* 0x000fe20008000000 */
[----:B------:R-:W-:Y:S02]  /*43e0*/  USEL UR6, UR13, UR6, !UP5 ;  /* 0x000000060d067287 */ /* 0x000fe4000e800000 */
[----:B------:R-:W-:Y:S03]  /*43f0*/  USHF.R.U32.HI UR12, URZ, UR45, UR5 ;  /* 0x0000002dff0c7299 */ /* 0x000fe60008011605 */
[----:B------:R-:W-:Y:S02]  /*4400*/  UMOV UR5, UR9 ;  /* 0x0000000900057c82 */ /* 0x000fe40008000000 */
[----:B------:R-:W-:Y:S03]  /*4410*/  @UP4 USHF.R.U32.HI UR4, URZ, UR23, UR5 ;  /* 0x00000017ff044299 */ /* 0x000fe60008011605 */
[----:B------:R-:W-:Y:S01]  /*4420*/  UMOV UR5, UR11 ;  /* 0x0000000b00057c82 */ /* 0x000fe20008000000 */
[----:B------:R-:W-:Y:S02]  /*4430*/  UIMAD UR4, UR42, UR4, URZ ;  /* 0x000000042a0472a4 */ /* 0x000fe4000f8e02ff */
[----:B------:R-:W-:Y:S02]  /*4440*/  @UP4 USHF.R.U32.HI UR7, URZ, UR23, UR5 ;  /* 0x00000017ff074299 */ /* 0x000fe40008011605 */
[----:B------:R-:W-:Y:S02]  /*4450*/  UIMAD.WIDE.U32 UR10, UR6, UR22, URZ ;  /* 0x00000016060a72a5 */ /* 0x000fe4000f8e00ff */
[----:B------:R-:W-:Y:S02]  /*4460*/  USEL UR5, UR14, UR12, !UP6 ;  /* 0x0000000c0e057287 */ /* 0x000fe4000f000000 */
[----:B------:R-:W-:Y:S02]  /*4470*/  UIMAD UR8, UR42, UR7, URZ ;  /* 0x000000072a0872a4 */ /* 0x000fe4000f8e02ff */
[----:B------:R-:W-:Y:S03]  /*4480*/  UISETP.GE.AND UP0, UPT, UR6, UR4, UPT ;  /* 0x000000040600728c */ /* 0x000fe6000bf06270 */
[----:B------:R-:W-:Y:S01]  /*4490*/  UMOV UR4, UR11 ;  /* 0x0000000b00047c82 */ /* 0x000fe20008000000 */
[----:B------:R-:W-:Y:S02]  /*44a0*/  UISETP.GE.OR UP0, UPT, UR5, UR8, UP0 ;  /* 0x000000080500728c */ /* 0x000fe40008706670 */
[----:B------:R-:W-:Y:S02]  /*44b0*/  USHF.R.U32.HI UR4, URZ, UR23, UR4 ;  /* 0x00000017ff047299 */ /* 0x000fe40008011604 */
[----:B------:R-:W-:Y:S02]  /*44c0*/  UIMAD.WIDE.U32 UR8, UR5, UR22, URZ ;  /* 0x00000016050872a5 */ /* 0x000fe4000f8e00ff */
[----:B------:R-:W-:Y:S04]  /*44d0*/  USEL UR10, UR6, UR4, !UP4 ;  /* 0x00000004060a7287 */ /* 0x000fe8000e000000 */
[----:B------:R-:W-:Y:S01]  /*44e0*/  UIADD3 UR11, UPT, UPT, -UR10, URZ, URZ ;  /* 0x000000ff0a0b7290 */ /* 0x000fe2000fffe1ff */
[----:B------:R-:W-:Y:S02]  /*44f0*/  @!UP0 UMOV UR4, UR9 ;  /* 0x0000000900048c82 */ /* 0x000fe40008000000 */
[----:B------:R-:W-:Y:S02]  /*4500*/  @!UP0 USHF.R.U32.HI UR4, URZ, UR23, UR4 ;  /* 0x00000017ff048299 */ /* 0x000fe40008011604 */
[----:B------:R-:W-:Y:S02]  /*4510*/  UIMAD UR8, UR42, UR11, UR6 ;  /* 0x0000000b2a0872a4 */ /* 0x000fe4000f8e0206 */
[----:B------:R-:W-:Y:S04]  /*4520*/  @!UP0 USEL UR4, UR5, UR4, !UP4 ;  /* 0x0000000405048287 */ /* 0x000fe8000e000000 */
[----:B------:R-:W-:Y:S02]  /*4530*/  @!UP0 UIMAD UR8, UR7, UR8, UR4 ;  /* 0x00000008070882a4 */ /* 0x000fe4000f8e0204 */
[----:B------:R-:W-:Y:S02]  /*4540*/  @!UP0 UIADD3 UR9, UPT, UPT, UR10, -UR4, URZ ;  /* 0x800000040a098290 */ /* 0x000fe4000fffe0ff */
[----:B------:R-:W-:Y:S02]  /*4550*/  UIADD3 UR4, UPT, UPT, -UR5, URZ, URZ ;  /* 0x000000ff05047290 */ /* 0x000fe4000fffe1ff */
[----:B------:R-:W-:Y:S02]  /*4560*/  UIADD3 UR7, UPT, UPT, -UR6, URZ, URZ ;  /* 0x000000ff06077290 */ /* 0x000fe4000fffe1ff */
[----:B------:R-:W-:Y:S02]  /*4570*/  @!UP0 UIMAD UR6, UR9, UR42, UR5 ;  /* 0x0000002a090682a4 */ /* 0x000fe4000f8e0205 */
[----:B------:R-:W-:Y:S02]  /*4580*/  UIMAD UR14, UR15, UR4, UR14 ;  /* 0x000000040f0e72a4 */ /* 0x000fe4000f8e020e */
[----:B------:R-:W-:Y:S01]  /*4590*/  UIMAD UR13, UR46, UR7, UR13 ;  /* 0x000000072e0d72a4 */ /* 0x000fe2000f8e020d */
[----:B------:R-:W-:Y:S02]  /*45a0*/  @!UP0 UMOV UR5, UR8 ;  /* 0x0000000800058c82 */ /* 0x000fe40008000000 */
[----:B------:R-:W-:Y:S02]  /*45b0*/  UIMAD UR14, UR5, UR15, UR14 ;  /* 0x0000000f050e72a4 */ /* 0x000fe4000f8e020e */
[----:B------:R-:W-:Y:S11]  /*45c0*/  UIMAD UR13, UR6, UR46, UR13 ;  /* 0x0000002e060d72a4 */ /* 0x000ff6000f8e020d */
[----:B------:R-:W-:Y:S01]  /*45d0*/  @!UPT UIADD3 URZ, UPT, UPT, URZ, URZ, URZ ;  /* 0x000000fffffff290 */ /* 0x000fe2000fffe0ff */
.L_x_77:
[----:B------:R-:W3:Y:S01]  /*45e0*/  @!UP2 LDCU.128 UR8, c[0x0][0xb10] ;  /* 0x00016200ff08a7ac */ /* 0x000ee20008000c00 */
[C---:B------:R-:W-:Y:S02]  /*45f0*/  ISETP.NE.U32.AND P1, PT, R4.reuse, RZ, PT ;  /* 0x000000ff0400720c */ /* 0x040fe40003f25070 */
[----:B------:R-:W-:Y:S02]  /*4600*/  ISETP.NE.U32.AND P0, PT, R4, RZ, PT ;  /* 0x000000ff0400720c */ /* 0x000fe40003f05070 */
[C---:B------:R-:W-:Y:S02]  /*4610*/  ISETP.NE.AND.EX P1, PT, R5.reuse, RZ, PT, P1 ;  /* 0x000000ff0500720c */ /* 0x040fe40003f25310 */
[----:B------:R-:W-:Y:S01]  /*4620*/  ISETP.NE.AND.EX P0, PT, R5, RZ, PT, P0 ;  /* 0x000000ff0500720c */ /* 0x000fe20003f05300 */
[----:B------:R-:W4:Y:S01]  /*4630*/  @!UP2 LDCU UR5, c[0x0][0xb0c] ;  /* 0x00016180ff05a7ac */ /* 0x000f220008000800 */
[----:B------:R-:W-:Y:S01]  /*4640*/  SHF.L.U32 R9, R15, 0x1f, RZ ;  /* 0x0000001f0f097819 */ /* 0x000fe200000006ff */
[----:B------:R-:W-:Y:S02]  /*4650*/  USHF.L.U32 UR35, UR16, 0x6, URZ ;  /* 0x0000000610237899 */ /* 0x000fe400080006ff */
[----:B------:R-:W-:Y:S02]  /*4660*/  USHF.L.U32 UR34, UR20, 0x8, URZ ;  /* 0x0000000814227899 */ /* 0x000fe400080006ff */
[----:B---3--:R-:W-:Y:S07]  /*4670*/  UIMAD.WIDE.U32 UR6, UR14, UR8, URZ ;  /* 0x000000080e0672a5 */ /* 0x008fee000f8e00ff */
[----:B------:R-:W-:Y:S01]  /*4680*/  @!UP2 UMOV UR4, UR7 ;  /* 0x000000070004ac82 */ /* 0x000fe20008000000 */
[----:B----4-:R-:W-:Y:S02]  /*4690*/  @!UP2 UISETP.NE.AND UP0, UPT, UR5, 0x1, UPT ;  /* 0x000000010500a88c */ /* 0x010fe4000bf05270 */
[----:B------:R-:W-:Y:S02]  /*46a0*/  @!UP2 USHF.R.U32.HI UR4, URZ, UR9, UR4 ;  /* 0x00000009ff04a299 */ /* 0x000fe40008011604 */
[----:B------:R-:W-:Y:S02]  /*46b0*/  UIMAD.WIDE.U32 UR6, UR13, UR11, URZ ;  /* 0x0000000b0d0672a5 */ /* 0x000fe4000f8e00ff */
[----:B------:R-:W-:Y:S02]  /*46c0*/  @!UP2 USEL UR8, UR14, UR4, !UP0 ;  /* 0x000000040e08a287 */ /* 0x000fe4000c000000 */
[----:B------:R-:W-:Y:S03]  /*46d0*/  @!UP2 UISETP.NE.AND UP0, UPT, UR10, 0x1, UPT ;  /* 0x000000010a00a88c */ /* 0x000fe6000bf05270 */
[----:B------:R-:W-:Y:S02]  /*46e0*/  @!UP2 UMOV UR6, UR7 ;  /* 0x000000070006ac82 */ /* 0x000fe40008000000 */
[----:B------:R-:W3:Y:S02]  /*46f0*/  @!UP2 LDCU UR4, c[0x0][0xb20] ;  /* 0x00016400ff04a7ac */ /* 0x000ee40008000800 */
[----:B---3--:R-:W-:Y:S04]  /*4700*/  @!UP2 USHF.R.U32.HI UR6, URZ, UR4, UR6 ;  /* 0x00000004ff06a299 */ /* 0x008fe80008011606 */
[----:B------:R-:W-:Y:S04]  /*4710*/  @!UP2 USEL UR6, UR13, UR6, !UP0 ;  /* 0x000000060d06a287 */ /* 0x000fe8000c000000 */
[----:B------:R-:W-:Y:S02]  /*4720*/  @!UP2 UIADD3 UR4, UPT, UPT, -UR8, UR6, URZ ;  /* 0x000000060804a290 */ /* 0x000fe4000fffe1ff */
[----:B------:R-:W-:Y:S02]  /*4730*/  @!UP2 UIADD3 UR6, UPT, UPT, UR8, -UR6, URZ ;  /* 0x800000060806a290 */ /* 0x000fe4000fffe0ff */
[----:B------:R-:W-:Y:S02]  /*4740*/  @!UP2 UIMAD UR14, UR4, UR5, UR14 ;  /* 0x00000005040ea2a4 */ /* 0x000fe4000f8e020e */
[----:B------:R-:W-:Y:S01]  /*4750*/  @!UP2 UIMAD UR13, UR6, UR10, UR13 ;  /* 0x0000000a060da2a4 */ /* 0x000fe2000f8e020d */
[----:B------:R-:W-:Y:S11]  /*4760*/  BRA.U UP3, `(.L_x_78) ;  /* 0x0000000103107547 */ /* 0x000ff6000b800000 */
[----:B--2---:R-:W-:Y:S04]  /*4770*/  MOV R0, UR48 ;  /* 0x0000003000007c02 */ /* 0x004fe80008000f00 */
[----:B------:R-:W-:Y:S04]  /*4780*/  SHF.L.U32 R11, R0, 0x1f, RZ ;  /* 0x0000001f000b7819 */ /* 0x000fe800000006ff */
[----:B------:R-:W2:Y:S02]  /*4790*/  SYNCS.PHASECHK.TRANS64.TRYWAIT P2, [UR21+0x98], R11 ;  /* 0x0000980bff0075a7 */ /* 0x000ea40008041115 */
[----:B--2---:R-:W-:Y:S05]  /*47a0*/  @!P2 BRA `(.L_x_79) ;  /* 0x0000005400d0a947 */ /* 0x004fea0003800000 */
.L_x_78:
[----:B------:R-:W-:Y:S05]  /*47b0*/  @!P1 BRA `(.L_x_80) ;  /* 0x0000000000309947 */ /* 0x000fea0003800000 */
[----:B------:R-:W-:Y:S01]  /*47c0*/  ISETP.NE.U32.AND P1, PT, R2, RZ, PT ;  /* 0x000000ff0200720c */ /* 0x000fe20003f25070 */
[----:B------:R-:W3:Y:S01]  /*47d0*/  LDCU.64 UR4, c[0x0][0x358] ;  /* 0x00006b00ff0477ac */ /* 0x000ee20008000a00 */
[----:B------:R-:W-:Y:S02]  /*47e0*/  IMAD.MOV.U32 R85, RZ, RZ, 0x1 ;  /* 0x00000001ff557424 */ /* 0x000fe400078e00ff */
[----:B------:R-:W-:Y:S11]  /*47f0*/  ISETP.NE.AND.EX P1, PT, R3, RZ, PT, P1 ;  /* 0x000000ff0300720c */ /* 0x000ff60003f25310 */
[----:B------:R-:W-:Y:S02]  /*4800*/  @!UPT UIADD3 URZ, UPT, UPT, URZ, URZ, URZ ;  /* 0x000000fffffff290 */ /* 0x000fe4000fffe0ff */
[----:B--2---:R-:W2:Y:S01]  /*4810*/  @P1 LDC.64 R10, c[0x0][0x888] ;  /* 0x00022200ff0a1b82 */ /* 0x004ea20000000a00 */
[----:B------:R-:W-:Y:S04]  /*4820*/  @P1 IMAD R0, R4, UR36, RZ ;  /* 0x0000002404001c24 */ /* 0x000fe8000f8e02ff */
[----:B--2---:R-:W-:Y:S04]  /*4830*/  @P1 IMAD.WIDE R10, R0, 0x4, R10 ;  /* 0x00000004000a1825 */ /* 0x004fe800078e020a */
[----:B------:R-:W-:Y:S01]  /*4840*/  HFMA2 R0, -RZ, RZ, 0, 5.9604644775390625e-08 ;  /* 0x00000001ff007431 */ /* 0x000fe200000001ff */
[----:B---3-5:R3:W5:Y:S04]  /*4850*/  @P1 LDG.E R41, desc[UR4][R10.64] ;  /* 0x000000040a291981 */ /* 0x028768000c1e1900 */
[----:B------:R-:W-:Y:S01]  /*4860*/  @!P1 PRMT R85, R0, 0x7610, R85 ;  /* 0x0000761000559816 */ /* 0x000fe20000000055 */
[----:B---3--:R-:W4:Y:S06]  /*4870*/  @!P1 LDC R41, c[0x0][0x880] ;  /* 0x00022000ff299b82 */ /* 0x008f2c0000000800 */
.L_x_80:
[----:B----45:R-:W-:Y:S01]  /*4880*/  @!P0 FSETP.EQ.AND P1, PT, R41, RZ, PT ;  /* 0x000000ff2900820b */ /* 0x030fe20003f22000 */
[----:B------:R-:W-:Y:S01]  /*4890*/  @!UPT UIADD3 URZ, UPT, UPT, URZ, URZ, URZ ;  /* 0x000000fffffff290 */ /* 0x000fe2000fffe0ff */
[----:B------:R-:W-:Y:S11]  /*48a0*/  @!P0 BRA `(.L_x_81) ;  /* 0x0000000000188947 */ /* 0x000ff60003800000 */
[----:B------:R-:W-:Y:S02]  /*48b0*/  LOP3.LUT P0, RZ, R85, 0xff, RZ, 0xc0, !PT ;  /* 0x000000ff55ff7812 */ /* 0x000fe4000780c0ff */
[----:B------:R-:W-:Y:S04]  /*48c0*/  ISETP.NE.U32.AND P1, PT, R2, RZ, PT ;  /* 0x000000ff0200720c */ /* 0x000fe80003f25070 */
[----:B------:R-:W-:Y:S04]  /*48d0*/  ISETP.NE.AND.EX P1, PT, R3, RZ, PT, P1 ;  /* 0x000000ff0300720c */ /* 0x000fe80003f25310 */
[----:B------:R-:W-:Y:S03]  /*48e0*/  PLOP3.LUT P1, PT, P1, PT, PT, 0x8, 0x80 ;  /* 0x000000000080781c */ /* 0x000fe60000f2e170 */
[----:B------:R-:W-:Y:S11]  /*48f0*/  @P0 FSETP.EQ.AND P1, PT, R41, RZ, PT ;  /* 0x000000ff2900020b */ /* 0x000ff60003f22000 */
[----:B------:R-:W-:Y:S02]  /*4900*/  @!UPT UIADD3 URZ, UPT, UPT, URZ, URZ, URZ ;  /* 0x000000fffffff290 */ /* 0x000fe4000fffe0ff */
.L_x_81:
[----:B------:R-:W3:Y:S01]  /*4910*/  SYNCS.PHASECHK.TRANS64.TRYWAIT P2, [UR21+0x70], R9 ;  /* 0x00007009ff0075a7 */ /* 0x000ee20008041115 */
[----:B------:R-:W-:Y:S04]  /*4920*/  ELECT P0, URZ, PT ;  /* 0x0000000000ff782f */ /* 0x000fe80003800000 */
[----:B------:R-:W-:Y:S11]  /*4930*/  PLOP3.LUT P1, PT, P1, P0, PT, 0xf2, 0x2f ;  /* 0x00000000002f781c */ /* 0x000ff60000f21e72 */
[----:B------:R-:W-:Y:S02]  /*4940*/  @!UPT UIADD3 URZ, UPT, UPT, URZ, URZ, URZ ;  /* 0x000000fffffff290 */ /* 0x000fe4000fffe0ff */
[----:B------:R-:W-:Y:S05]  /*4950*/  @!P1 IADD3 R8, P0, PT, R16, 0x580, RZ ;  /* 0x0000058010089810 */ /* 0x000fea0007f1e0ff */
[----:B------:R-:W-:Y:S01]  /*4960*/  @!P1 IMAD.X R6, RZ, RZ, R17, P0 ;  /* 0x000000ffff069224 */ /* 0x000fe200000e0611 */
[----:B---3--:R-:W-:Y:S07]  /*4970*/  @!P2 BRA `(.L_x_82) ;  /* 0x000000540074a947 */ /* 0x008fee0003800000 */
.L_x_165:
[----:B------:R-:W-:Y:S01]  /*4980*/  @!P1 R2UR UR5, R8 ;  /* 0x00000000080592ca */ /* 0x000fe200000e0000 */
[----:B------:R-:W-:Y:S01]  /*4990*/  VOTEU.ALL UP0, P1 ;  /* 0x0000000000ff7886 */ /* 0x000fe20000800000 */
[----:B------:R-:W-:Y:S01]  /*49a0*/  @!P1 R2UR UR4, R6 ;  /* 0x00000000060492ca */ /* 0x000fe200000e0000 */
[----:B--2---:R-:W-:Y:S01]  /*49b0*/  @!P1 IMAD.MOV.U32 R0, RZ, RZ, 0x1000 ;  /* 0x00001000ff009424 */ /* 0x004fe200078e00ff */
[----:B------:R-:W-:Y:S01]  /*49c0*/  UMOV UR6, 0x0 ;  /* 0x0000000000067882 */ /* 0x000fe20000000000 */
[----:B------:R-:W-:Y:S01]  /*49d0*/  UMOV UR7, 0x10000000 ;  /* 0x1000000000077882 */ /* 0x000fe20000000000 */
[----:B------:R-:W-:Y:S01]  /*49e0*/  @!UP0 UIADD3 UR32, UPT, UPT, UR21, 0x200, URZ ;  /* 0x0000020015208890 */ /* 0x000fe2000fffe0ff */
[----:B------:R-:W-:Y:S01]  /*49f0*/  @!P1 IADD3 R8, P0, PT, R16, 0x580, RZ ;  /* 0x0000058010089810 */ /* 0x000fe20007f1e0ff */
[----:B------:R-:W-:Y:S04]  /*4a00*/  VOTEU.ALL UP0, P1 ;  /* 0x0000000000ff7886 */ /* 0x000fe80000800000 */
[----:B------:R-:W-:Y:S02]  /*4a10*/  @!P1 IMAD.X R6, RZ, RZ, R17, P0 ;  /* 0x000000ffff069224 */ /* 0x000fe400000e0611 */
[----:B------:R-:W-:Y:S02]  /*4a20*/  IMAD.U32 R10, RZ, RZ, UR5 ;  /* 0x00000005ff0a7e24 */ /* 0x000fe4000f8e00ff */
[----:B------:R-:W-:Y:S03]  /*4a30*/  IMAD.U32 R11, RZ, RZ, UR4 ;  /* 0x00000004ff0b7e24 */ /* 0x000fe6000f8e00ff */
[----:B------:R-:W-:Y:S02]  /*4a40*/  @!P1 R2UR UR4, R10 ;  /* 0x000000000a0492ca */ /* 0x000fe400000e0000 */
[----:B------:R-:W-:Y:S11]  /*4a50*/  @!P1 R2UR UR5, R11 ;  /* 0x000000000b0592ca */ /* 0x000ff600000e0000 */
[----:B------:R-:W-:Y:S02]  /*4a60*/  @!UPT UIADD3 URZ, UPT, UPT, URZ, URZ, URZ ;  /* 0x000000fffffff290 */ /* 0x000fe4000fffe0ff */
[----:B------:R2:W-:Y:S01]  /*4a70*/  @!UP0 UTMALDG.3D [UR32], [UR4], desc[UR6] ;  /* 0x00000620040085b4 */ /* 0x0005e20008011000 */
[----:B------:R2:W-:Y:S01]  /*4a80*/  @!P1 SYNCS.ARRIVE.TRANS64.RED.A0TR RZ, [UR21+0x50], R0 ;  /* 0x00005000ffff99a7 */ /* 0x0005e20008300415 */
[----:B------:R-:W-:Y:S01]  /*4a90*/  SYNCS.ARRIVE.TRANS64.RED.A1T0 RZ, [UR40], RZ ;  /* 0x000000ffffff79a7 */ /* 0x000fe20008100428 */
[----:B------:R-:W3:Y:S02]  /*4aa0*/  SYNCS.PHASECHK.TRANS64.TRYWAIT P2, [UR21+0x78], R9 ;  /* 0x00007809ff0075a7 */ /* 0x000ee40008041115 */
[----:B--23--:R-:W-:Y:S05]  /*4ab0*/  @!P2 BRA `(.L_x_83) ;  /* 0x00000054003ca947 */ /* 0x00cfea0003800000 */
.L_x_167:
        /* <DEDUP_REMOVED lines=8> */
[----:B------:R-:W-:Y:S01]  /*4b40*/  @!UP0 UIADD3 UR24, UPT, UPT, UR21, 0x1200, URZ ;  /* 0x0000120015188890 */ /* 0x000fe2000fffe0ff */
[----:B------:R-:W-:Y:S01]  /*4b50*/  VOTEU.ALL UP0, P1 ;  /* 0x0000000000ff7886 */ /* 0x000fe20000800000 */
[----:B------:R-:W-:Y:S01]  /*4b60*/  UMOV UR27, UR35 ;  /* 0x00000023001b7c82 */ /* 0x000fe20008000000 */
[----:B------:R-:W-:Y:S02]  /*4b70*/  UMOV UR28, UR36 ;  /* 0x00000024001c7c82 */ /* 0x000fe40008000000 */
[----:B------:R-:W-:Y:S02]  /*4b80*/  IMAD.U32 R10, RZ, RZ, UR5 ;  /* 0x00000005ff0a7e24 */ /* 0x000fe4000f8e00ff */
[----:B------:R-:W-:Y:S02]  /*4b90*/  IMAD.U32 R11, RZ, RZ, UR4 ;  /* 0x00000004ff0b7e24 */ /* 0x000fe4000f8e00ff */
[----:B------:R-:W-:Y:S01]  /*4ba0*/  @!P1 IMAD.X R6, RZ, RZ, R17, P0 ;  /* 0x000000ffff069224 */ /* 0x000fe200000e0611 */
        /* <DEDUP_REMOVED lines=8> */
.L_x_169:
[----:B------:R-:W-:Y:S01]  /*4c30*/  @!P1 R2UR UR5, R8 ;  /* 0x00000000080592ca */ /* 0x000fe200000e0000 */
[----:B------:R-:W-:Y:S01]  /*4c40*/  VOTEU.ALL UP0, P1 ;  /* 0x0000000000ff7886 */ /* 0x000fe20000800000 */
[----:B------:R-:W-:Y:S01]  /*4c50*/  @!P1 R2UR UR4, R6 ;  /* 0x00000000060492ca */ /* 0x000fe200000e0000 */
[----:B--2---:R-:W-:Y:S01]  /*4c60*/  @!P1 IMAD.MOV.U32 R0, RZ, RZ, 0x1000 ;  /* 0x00001000ff009424 */ /* 0x004fe200078e00ff */
[----:B------:R-:W-:Y:S01]  /*4c70*/  UMOV UR6, 0x0 ;  /* 0x0000000000067882 */ /* 0x000fe20000000000 */
[----:B------:R-:W-:Y:S01]  /*4c80*/  UMOV UR7, 0x10000000 ;  /* 0x1000000000077882 */ /* 0x000fe20000000000 */
[----:B------:R-:W-:Y:S01]  /*4c90*/  @!UP0 UIADD3 UR18, UPT, UPT, UR34, 0x80, URZ ;  /* 0x0000008022128890 */ /* 0x000fe2000fffe0ff */
[----:B------:R-:W-:Y:S01]  /*4ca0*/  VIADD R14, R14, 0x1 ;  /* 0x000000010e0e7836 */ /* 0x000fe20000000000 */
[----:B------:R-:W-:Y:S01]  /*4cb0*/  @!UP0 UIADD3 UR16, UPT, UPT, UR21, 0x2200, URZ ;  /* 0x0000220015108890 */ /* 0x000fe2000fffe0ff */
[----:B------:R-:W-:Y:S01]  /*4cc0*/  VOTEU.ALL UP0, P1 ;  /* 0x0000000000ff7886 */ /* 0x000fe20000800000 */
[----:B------:R-:W-:Y:S01]  /*4cd0*/  UMOV UR19, UR35 ;  /* 0x0000002300137c82 */ /* 0x000fe20008000000 */
[----:B------:R-:W-:Y:S02]  /*4ce0*/  UMOV UR20, UR36 ;  /* 0x0000002400147c82 */ /* 0x000fe40008000000 */
        /* <DEDUP_REMOVED lines=10> */
.L_x_171:
[----:B------:R-:W-:Y:S01]  /*4d90*/  @!P1 IADD3 R6, P0, PT, R16, 0x580, RZ ;  /* 0x0000058010069810 */ /* 0x000fe20007f1e0ff */
[----:B------:R-:W-:Y:S01]  /*4da0*/  VOTEU.ALL UP0, P1 ;  /* 0x0000000000ff7886 */ /* 0x000fe20000800000 */
[----:B------:R-:W-:Y:S01]  /*4db0*/  UMOV UR6, 0x0 ;  /* 0x0000000000067882 */ /* 0x000fe20000000000 */
[----:B------:R-:W-:Y:S01]  /*4dc0*/  UMOV UR7, 0x10000000 ;  /* 0x1000000000077882 */ /* 0x000fe20000000000 */
[----:B------:R-:W-:Y:S01]  /*4dd0*/  @!P1 R2UR UR5, R6 ;  /* 0x00000000060592ca */ /* 0x000fe200000e0000 */
[----:B--2---:R-:W-:Y:S01]  /*4de0*/  @!P1 IMAD.X R0, RZ, RZ, R17, P0 ;  /* 0x000000ffff009224 */ /* 0x004fe200000e0611 */
[----:B------:R-:W-:Y:S01]  /*4df0*/  @!UP0 UIADD3 UR10, UPT, UPT, UR34, 0xc0, URZ ;  /* 0x000000c0220a8890 */ /* 0x000fe2000fffe0ff */
[----:B------:R-:W-:Y:S01]  /*4e00*/  R2UR UR16, R87 ;  /* 0x00000000571072ca */ /* 0x000fe200000e0000 */
[----:B------:R-:W-:Y:S01]  /*4e10*/  @!UP0 UIADD3 UR8, UPT, UPT, UR21, 0x3200, URZ ;  /* 0x0000320015088890 */ /* 0x000fe2000fffe0ff */
[----:B------:R-:W-:Y:S01]  /*4e20*/  ISETP.NE.AND P0, PT, R14, 0x2, PT ;  /* 0x000000020e00780c */ /* 0x000fe20003f05270 */
[----:B------:R-:W-:Y:S01]  /*4e30*/  @!UP0 UIADD3 UR9, UPT, UPT, UR21, 0x68, URZ ;  /* 0x0000006815098890 */ /* 0x000fe2000fffe0ff */
[----:B------:R-:W-:Y:S01]  /*4e40*/  @!P1 R2UR UR4, R0 ;  /* 0x00000000000492ca */ /* 0x000fe200000e0000 */
[----:B------:R-:W-:Y:S01]  /*4e50*/  VOTEU.ALL UP0, P1 ;  /* 0x0000000000ff7886 */ /* 0x000fe20000800000 */
[----:B------:R-:W-:Y:S01]  /*4e60*/  UMOV UR11, UR35 ;  /* 0x00000023000b7c82 */ /* 0x000fe20008000000 */
[----:B------:R-:W-:Y:S01]  /*4e70*/  UMOV UR12, UR36 ;  /* 0x00000024000c7c82 */ /* 0x000fe20008000000 */
[----:B------:R-:W-:Y:S01]  /*4e80*/  SEL R0, RZ, 0x1, P0 ;  /* 0x00000001ff007807 */ /* 0x000fe20000000000 */
[----:B------:R-:W-:Y:S01]  /*4e90*/  UPLOP3.LUT UP3, UPT, UPT, UPT, UPT, 0x80, 0x8 ;  /* 0x000000000008789c */ /* 0x000fe20003f6f070 */
[----:B------:R-:W-:Y:S01]  /*4ea0*/  IMAD.U32 R8, RZ, RZ, UR5 ;  /* 0x00000005ff087e24 */ /* 0x000fe2000f8e00ff */
[----:B------:R-:W-:Y:S01]  /*4eb0*/  LOP3.LUT R15, R15, 0x1, RZ, 0x3c, !PT ;  /* 0x000000010f0f7812 */ /* 0x000fe200078e3cff */
[----:B------:R-:W-:Y:S01]  /*4ec0*/  UMOV UR36, UR29 ;  /* 0x0000001d00247c82 */ /* 0x000fe20008000000 */
[----:B------:R-:W-:Y:S01]  /*4ed0*/  LOP3.LUT R13, R13, R0, RZ, 0x3c, !PT ;  /* 0x000000000d0d7212 */ /* 0x000fe200078e3cff */
[----:B------:R-:W-:Y:S01]  /*4ee0*/  UIADD3 UR20, UPT, UPT, UR13, UR16, URZ ;  /* 0x000000100d147290 */ /* 0x000fe2000fffe0ff */
[----:B------:R-:W-:Y:S01]  /*4ef0*/  SEL R14, R14, RZ, P0 ;  /* 0x000000ff0e0e7207 */ /* 0x000fe20000000000 */
[----:B------:R-:W-:Y:S01]  /*4f00*/  UIADD3 UR16, UPT, UPT, UR14, UR59, URZ ;  /* 0x0000003b0e107290 */ /* 0x000fe2000fffe0ff */
[----:B------:R-:W-:Y:S01]  /*4f10*/  IMAD.U32 R9, RZ, RZ, UR4 ;  /* 0x00000004ff097e24 */ /* 0x000fe2000f8e00ff */
[----:B------:R-:W-:Y:S04]  /*4f20*/  @!P1 R2UR UR4, R8 ;  /* 0x00000000080492ca */ /* 0x000fe800000e0000 */
[----:B------:R-:W-:Y:S11]  /*4f30*/  @!P1 R2UR UR5, R9 ;  /* 0x00000000090592ca */ /* 0x000ff600000e0000 */
[----:B------:R-:W-:Y:S02]  /*4f40*/  @!UPT UIADD3 URZ, UPT, UPT, URZ, URZ, URZ ;  /* 0x000000fffffff290 */ /* 0x000fe4000fffe0ff */
[----:B------:R2:W-:Y:S01]  /*4f50*/  @!UP0 UTMALDG.3D [UR8], [UR4], desc[UR6] ;  /* 0x00000608040085b4 */ /* 0x0005e20008011000 */
[----:B------:R2:W-:Y:S01]  /*4f60*/  @!P1 SYNCS.ARRIVE.TRANS64.RED.A0TR RZ, [UR21+0x68], R7 ;  /* 0x00006807ffff99a7 */ /* 0x0005e20008300415 */
[----:B------:R-:W-:Y:S01]  /*4f70*/  SYNCS.ARRIVE.TRANS64.RED.A1T0 RZ, [UR37], RZ ;  /* 0x000000ffffff79a7 */ /* 0x000fe20008100425 */
[----:B------:R-:W-:Y:S05]  /*4f80*/  BRA.U UP1, `(.L_x_86) ;  /* 0xfffffff101747547 */ /* 0x000fea000b83ffff */
[----:B------:R-:W-:-:S04]  /*4f90*/  SHF.L.U32 R3, R15, 0x1f, RZ ;  /* 0x0000001f0f037819 */ /* 0x000fc800000006ff */
[----:B------:R-:W3:Y:S02]  /*4fa0*/  SYNCS.PHASECHK.TRANS64.TRYWAIT P0, [UR21+0x70], R3 ;  /* 0x00007003ff0075a7 */ /* 0x000ee40008001115 */
[----:B---3--:R-:W-:Y:S05]  /*4fb0*/  @!P0 BRA `(.L_x_87) ;  /* 0x0000005000448947 */ /* 0x008fea0003800000 */
.L_x_173:
[----:B------:R-:W4:Y:S02]  /*4fc0*/  SYNCS.PHASECHK.TRANS64.TRYWAIT P0, [UR21+0x78], R3 ;  /* 0x00007803ff0075a7 */ /* 0x000f240008001115 */
[----:B----4-:R-:W-:Y:S05]  /*4fd0*/  @!P0 BRA `(.L_x_88) ;  /* 0x0000005000548947 */ /* 0x010fea0003800000 */
.L_x_175:
[----:B------:R-:W4:Y:S02]  /*4fe0*/  SYNCS.PHASECHK.TRANS64.TRYWAIT P0, [UR21+0x80], R3 ;  /* 0x00008003ff0075a7 */ /* 0x000f240008001115 */
[----:B----4-:R-:W-:Y:S05]  /*4ff0*/  @!P0 BRA `(.L_x_89) ;  /* 0x0000005000648947 */ /* 0x010fea0003800000 */
.L_x_177:
[----:B---3--:R-:W-:-:S07]  /*5000*/  MOV R0, UR21 ;  /* 0x0000001500007c02 */ /* 0x008fce0008000f00 */
.L_x_90:
[----:B---3--:R-:W-:-:S04]  /*5010*/  SHF.L.U32 R3, R15, 0x1f, RZ ;  /* 0x0000001f0f037819 */ /* 0x008fc800000006ff */
[----:B------:R3:W4:Y:S03]  /*5020*/  SYNCS.PHASECHK.TRANS64.TRYWAIT P0, [R0+URZ+0x88], R3 ;  /* 0x00008803000075a7 */ /* 0x00072600080011ff */
[----:B----4-:R-:W-:Y:S05]  /*5030*/  @!P0 NANOSLEEP.SYNCS 0x989680 ;  /* 0x009896800000895d */ /* 0x010fea0003900000 */
[----:B------:R-:W4:Y:S02]  /*5040*/  @!P0 SYNCS.PHASECHK.TRANS64 P0, [R0+URZ+0x88], R3 ;  /* 0x00008803000085a7 */ /* 0x000f2400080010ff */
[----:B-12-4-:R-:W-:Y:S05]  /*5050*/  @P0 EXIT ;  /* 0x000000000000094d */ /* 0x016fea0003800000 */
[----:B------:R-:W-:Y:S05]  /*5060*/  BRA `(.L_x_90) ;  /* 0xfffffffc00e87947 */ /* 0x000fea000383ffff */
.L_x_75:
[----:B------:R-:W-:-:S06]  /*5070*/  UISETP.GE.AND UP0, UPT, UR17, 0x4, UPT ;  /* 0x000000041100788c */ /* 0x000fcc000bf06270 */
[----:B------:R-:W-:-:S13]  /*5080*/  PLOP3.LUT P0, PT, PT, PT, UP0, 0x80, 0x8 ;  /* 0x000000000008781c */ /* 0x000fda0003f0f008 */
[----:B-1----:R-:W-:Y:S05]  /*5090*/  @!P0 EXIT ;  /* 0x000000000000894d */ /* 0x002fea0003800000 */
[----:B------:R-:W1:Y:S08]  /*50a0*/  S2UR UR4, SR_CgaCtaId ;  /* 0x00000000000479c3 */ /* 0x000e700000008800 */
[----:B------:R-:W-:Y:S01]  /*50b0*/  BAR.SYNC.DEFER_BLOCKING 0x6, 0xa0 ;  /* 0x0182800000007b1d */ /* 0x000fe20000010000 */
[C---:B------:R-:W-:Y:S01]  /*50c0*/  IMAD.SHL.U32 R7, R95.reuse, 0x40, RZ ;  /* 0x000000405f077824 */ /* 0x040fe200078e00ff */
[C---:B------:R-:W-:Y:S01]  /*50d0*/  LOP3.LUT R97, R95.reuse, 0x60, RZ, 0xc0, !PT ;  /* 0x000000605f617812 */ /* 0x040fe200078ec0ff */
[----:B------:R-:W-:-:S02]  /*50e0*/  IMAD.SHL.U32 R4, R95, 0x20, RZ ;  /* 0x000000205f047824 */ /* 0x000fc400078e00ff */
[----:B------:R-:W-:Y:S02]  /*50f0*/  HFMA2 R36, -RZ, RZ, 0, 0 ;  /* 0x00000000ff247431 */ /* 0x000fe400000001ff */
[----:B------:R-:W-:Y:S01]  /*5100*/  IMAD.SHL.U32 R6, R95, 0x2, RZ ;  /* 0x000000025f067824 */ /* 0x000fe200078e00ff */
[----:B------:R-:W-:Y:S01]  /*5110*/  UMOV UR44, 0x400 ;  /* 0x00000400002c7882 */ /* 0x000fe20000000000 */
[----:B------:R-:W2:Y:S01]  /*5120*/  LDC.64 R82, c[0x0][0x8b0] ;  /* 0x00022c00ff527b82 */ /* 0x000ea20000000a00 */
[----:B------:R-:W-:Y:S01]  /*5130*/  LOP3.LUT R5, R7, 0x180, RZ, 0xc0, !PT ;  /* 0x0000018007057812 */ /* 0x000fe200078ec0ff */
[----:B------:R-:W-:Y:S01]  /*5140*/  IMAD.U32 R37, R95, 0x10000, RZ ;  /* 0x000100005f257824 */ /* 0x000fe200078e00ff */
[----:B------:R-:W-:Y:S01]  /*5150*/  LOP3.LUT R4, R4, 0xc00, RZ, 0xc0, !PT ;  /* 0x00000c0004047812 */ /* 0x000fe200078ec0ff */
[----:B------:R-:W-:Y:S01]  /*5160*/  IMAD.MOV.U32 R94, RZ, RZ, RZ ;  /* 0x000000ffff5e7224 */ /* 0x000fe200078e00ff */
[----:B------:R-:W-:Y:S01]  /*5170*/  LOP3.LUT R6, R5, 0x20, R6, 0xf8, !PT ;  /* 0x0000002005067812 */ /* 0x000fe200078ef806 */
[----:B------:R-:W-:Y:S01]  /*5180*/  IMAD.SHL.U32 R5, R95, 0x8, RZ ;  /* 0x000000085f057824 */ /* 0x000fe200078e00ff */
[----:B------:R-:W-:Y:S01]  /*5190*/  LOP3.LUT R4, R4, 0x40, R7, 0xf8, !PT ;  /* 0x0000004004047812 */ /* 0x000fe200078ef807 */
[----:B------:R-:W3:Y:S01]  /*51a0*/  LDC.64 R80, c[0x0][0x8a8] ;  /* 0x00022a00ff507b82 */ /* 0x000ee20000000a00 */
[----:B------:R-:W-:Y:S01]  /*51b0*/  LOP3.LUT R37, R37, 0x600000, RZ, 0xc0, !PT ;  /* 0x0060000025257812 */ /* 0x000fe200078ec0ff */
[----:B------:R-:W-:Y:S01]  /*51c0*/  IMAD.MOV.U32 R89, RZ, RZ, RZ ;  /* 0x000000ffff597224 */ /* 0x000fe200078e00ff */
[----:B------:R-:W-:-:S02]  /*51d0*/  LOP3.LUT R95, R95, 0x2, RZ, 0xc0, !PT ;  /* 0x000000025f5f7812 */ /* 0x000fc400078ec0ff */
[----:B------:R-:W-:Y:S02]  /*51e0*/  CS2R R92, SRZ ;  /* 0x00000000005c7805 */ /* 0x000fe4000001ff00 */
[----:B------:R-:W-:Y:S01]  /*51f0*/  LOP3.LUT R5, R6, 0x30, R5, 0x78, !PT ;  /* 0x0000003006057812 */ /* 0x000fe200078e7805 */
[----:B------:R-:W4:Y:S01]  /*5200*/  LDCU UR57, c[0x0][0x370] ;  /* 0x00006e00ff3977ac */ /* 0x000f220008000800 */
[----:B------:R-:W-:Y:S01]  /*5210*/  LOP3.LUT R4, R4, 0x200, R7, 0xf8, !PT ;  /* 0x0000020004047812 */ /* 0x000fe200078ef807 */
[----:B------:R-:W-:Y:S01]  /*5220*/  IMAD.MOV R90, RZ, RZ, -R95 ;  /* 0x000000ffff5a7224 */ /* 0x000fe200078e0a5f */
[----:B------:R-:W-:Y:S01]  /*5230*/  MOV R91, RZ ;  /* 0x000000ff005b7202 */ /* 0x000fe20000000f00 */
[----:B-1----:R-:W-:Y:S01]  /*5240*/  ULEA UR44, UR4, UR44, 0x18 ;  /* 0x0000002c042c7291 */ /* 0x002fe2000f8ec0ff */
[----:B------:R-:W-:Y:S01]  /*5250*/  LOP3.LUT R84, R4, R5, RZ, 0xfc, !PT ;  /* 0x0000000504547212 */ /* 0x000fe200078efcff */
[----:B------:R-:W1:Y:S02]  /*5260*/  LDCU.64 UR62, c[0x0][0x348] ;  /* 0x00006900ff3e77ac */ /* 0x000e640008000a00 */
[----:B------:R-:W-:-:S02]  /*5270*/  UIADD3 UR4, UPT, UPT, UR44, 0x4200, URZ ;  /* 0x000042002c047890 */ /* 0x000fc4000fffe0ff */
[----:B------:R-:W-:-:S03]  /*5280*/  UIADD3 UR5, UPT, UPT, UR44, 0x200, URZ ;  /* 0x000002002c057890 */ /* 0x000fc6000fffe0ff */
[----:B------:R-:W4:Y:S01]  /*5290*/  LDS R0, [UR44+0x150] ;  /* 0x0001502cff007984 */ /* 0x000f220008000800 */
[----:B------:R-:W1:Y:S01]  /*52a0*/  LDCU UR43, c[0x0][0xb0c] ;  /* 0x00016180ff2b77ac */ /* 0x000e620008000800 */
[----:B------:R-:W-:Y:S02]  /*52b0*/  IMAD.U32 R96, RZ, RZ, UR4 ;  /* 0x00000004ff607e24 */ /* 0x000fe4000f8e00ff */
[----:B------:R-:W-:Y:S01]  /*52c0*/  IMAD.U32 R98, RZ, RZ, UR5 ;  /* 0x00000005ff627e24 */ /* 0x000fe2000f8e00ff */
[----:B------:R-:W1:Y:S01]  /*52d0*/  LDCU UR39, c[0x0][0xb30] ;  /* 0x00016600ff2777ac */ /* 0x000e620008000800 */
[----:B------:R-:W1:Y:S01]  /*52e0*/  LDCU.64 UR46, c[0x0][0x888] ;  /* 0x00011100ff2e77ac */ /* 0x000e620008000a00 */
[----:B------:R-:W1:Y:S01]  /*52f0*/  LDCU.64 UR40, c[0x0][0xb28] ;  /* 0x00016500ff2877ac */ /* 0x000e620008000a00 */
[----:B------:R-:W1:Y:S01]  /*5300*/  LDCU.64 UR60, c[0x0][0x890] ;  /* 0x00011200ff3c77ac */ /* 0x000e620008000a00 */
[----:B------:R-:W1:Y:S01]  /*5310*/  LDCU.128 UR52, c[0x0][0xb10] ;  /* 0x00016200ff3477ac */ /* 0x000e620008000c00 */
[----:B------:R-:W1:Y:S02]  /*5320*/  LDCU UR56, c[0x0][0x374] ;  /* 0x00006e80ff3877ac */ /* 0x000e640008000800 */
[----:B-1234-:R-:W-:-:S07]  /*5330*/  IMAD.IADD R37, R0, 0x1, R37 ;  /* 0x0000000100257824 */ /* 0x01efce00078e0225 */
.L_x_132:
[C---:B------:R-:W-:Y:S02]  /*5340*/  LEA R3, R89.reuse, UR44, 0x3 ;  /* 0x0000002c59037c11 */ /* 0x040fe4000f8e18ff */
[----:B------:R-:W-:Y:S02]  /*5350*/  SHF.L.U32 R0, R92, 0x1f, RZ ;  /* 0x0000001f5c007819 */ /* 0x000fe400000006ff */
[----:B------:R-:W-:Y:S02]  /*5360*/  LEA R5, R89, UR44, 0x4 ;  /* 0x0000002c59057c11 */ /* 0x000fe4000f8e20ff */
[----:B-1----:R-:W1:Y:S02]  /*5370*/  SYNCS.PHASECHK.TRANS64.TRYWAIT P0, [R3+URZ+0xa0], R0 ;  /* 0x0000a000030075a7 */ /* 0x002e6400080011ff */
[----:B-1----:R-:W-:Y:S05]  /*5380*/  @!P0 BRA `(.L_x_91) ;  /* 0x0000004c00988947 */ /* 0x002fea0003800000 */
.L_x_178:
        /* <DEDUP_REMOVED lines=11> */
[----:B------:R-:W-:Y:S01]  /*5440*/  PLOP3.LUT P0, PT, PT, PT, UP1, 0x80, 0x8 ;  /* 0x000000000008781c */ /* 0x000fe20003f0f018 */
[----:B------:R-:W-:Y:S11]  /*5450*/  UP2UR UR45, UPR, URZ, 0x2 ;  /* 0x00000002ff2d7883 */ /* 0x000ff60008000000 */
[----:B------:R-:W-:Y:S01]  /*5460*/  @!UPT UIADD3 URZ, UPT, UPT, URZ, URZ, URZ ;  /* 0x000000fffffff290 */ /* 0x000fe2000fffe0ff */
[----:B-1----:R-:W-:Y:S02]  /*5470*/  @P0 SHF.R.U32.HI R0, RZ, 0x10, R5 ;  /* 0x00000010ff000819 */ /* 0x002fe40000011605 */
        /* <DEDUP_REMOVED lines=12> */
[----:B------:R-:W2:Y:S01]  /*5540*/  LDCU UR12, c[0x0][0xb20] ;  /* 0x00016400ff0c77ac */ /* 0x000ea20008000800 */
[----:B------:R-:W-:Y:S02]  /*5550*/  UIMAD.WIDE.U32 UR4, UR56, UR55, URZ ;  /* 0x00000037380472a5 */ /* 0x000fe4000f8e00ff */
[----:B------:R-:W-:Y:S02]  /*5560*/  UIMAD.WIDE.U32 UR6, UR57, UR52, URZ ;  /* 0x00000034390672a5 */ /* 0x000fe4000f8e00ff */
[----:B------:R-:W-:Y:S02]  /*5570*/  UISETP.NE.AND UP0, UPT, UR54, 0x1, UPT ;  /* 0x000000013600788c */ /* 0x000fe4000bf05270 */
[----:B------:R-:W-:Y:S02]  /*5580*/  UIMAD.WIDE.U32 UR8, UR37, UR55, URZ ;  /* 0x00000037250872a5 */ /* 0x000fe4000f8e00ff */
[----:B------:R-:W-:Y:S02]  /*5590*/  UIMAD.WIDE.U32 UR10, UR38, UR52, URZ ;  /* 0x00000034260a72a5 */ /* 0x000fe4000f8e00ff */
[----:B------:R-:W-:Y:S02]  /*55a0*/  UISETP.NE.AND UP1, UPT, UR43, 0x1, UPT ;  /* 0x000000012b00788c */ /* 0x000fe4000bf25270 */
[----:B------:R-:W-:Y:S01]  /*55b0*/  UISETP.NE.AND UP2, UPT, UR42, 0x1, UPT ;  /* 0x000000012a00788c */ /* 0x000fe2000bf45270 */
[----:B------:R-:W-:Y:S02]  /*55c0*/  UMOV UR4, UR5 ;  /* 0x0000000500047c82 */ /* 0x000fe40008000000 */
[----:B--2---:R-:W-:Y:S03]  /*55d0*/  USHF.R.U32.HI UR5, URZ, UR12, UR4 ;  /* 0x0000000cff057299 */ /* 0x004fe60008011604 */
[----:B------:R-:W-:Y:S02]  /*55e0*/  UMOV UR4, UR7 ;  /* 0x0000000700047c82 */ /* 0x000fe40008000000 */
[----:B------:R-:W-:Y:S02]  /*55f0*/  USHF.R.U32.HI UR7, URZ, UR53, UR4 ;  /* 0x00000035ff077299 */ /* 0x000fe40008011604 */
[----:B------:R-:W-:Y:S02]  /*5600*/  USEL UR4, UR56, UR5, !UP0 ;  /* 0x0000000538047287 */ /* 0x000fe4000c000000 */
[----:B------:R-:W-:Y:S01]  /*5610*/  USEL UR7, UR57, UR7, !UP1 ;  /* 0x0000000739077287 */ /* 0x000fe2000c800000 */
[----:B------:R-:W-:Y:S01]  /*5620*/  UMOV UR5, UR9 ;  /* 0x0000000900057c82 */ /* 0x000fe20008000000 */
[----:B------:R-:W-:Y:S02]  /*5630*/  UIMAD.WIDE.U32 UR8, UR4, UR40, URZ ;  /* 0x00000028040872a5 */ /* 0x000fe4000f8e00ff */
[----:B------:R-:W-:Y:S03]  /*5640*/  USHF.R.U32.HI UR6, URZ, UR12, UR5 ;  /* 0x0000000cff067299 */ /* 0x000fe60008011605 */
[----:B------:R-:W-:Y:S01]  /*5650*/  UMOV UR5, UR11 ;  /* 0x0000000b00057c82 */ /* 0x000fe20008000000 */
[----:B------:R-:W-:Y:S02]  /*5660*/  UIMAD.WIDE.U32 UR10, UR7, UR40, URZ ;  /* 0x00000028070a72a5 */ /* 0x000fe4000f8e00ff */
[----:B------:R-:W-:Y:S02]  /*5670*/  USHF.R.U32.HI UR12, URZ, UR53, UR5 ;  /* 0x00000035ff0c7299 */ /* 0x000fe40008011605 */
[----:B------:R-:W-:Y:S01]  /*5680*/  USEL UR6, UR37, UR6, !UP0 ;  /* 0x0000000625067287 */ /* 0x000fe2000c000000 */
[----:B------:R-:W-:Y:S02]  /*5690*/  UMOV UR5, UR9 ;  /* 0x0000000900057c82 */ /* 0x000fe40008000000 */
[----:B------:R-:W-:Y:S01]  /*56a0*/  UMOV UR10, UR11 ;  /* 0x0000000b000a7c82 */ /* 0x000fe20008000000 */
[----:B------:R-:W-:Y:S02]  /*56b0*/  @UP2 USHF.R.U32.HI UR4, URZ, UR41, UR5 ;  /* 0x00000029ff042299 */ /* 0x000fe40008011605 */
[----:B------:R-:W-:Y:S02]  /*56c0*/  @UP2 USHF.R.U32.HI UR7, URZ, UR41, UR10 ;  /* 0x00000029ff072299 */ /* 0x000fe4000801160a */
[----:B------:R-:W-:Y:S02]  /*56d0*/  UIMAD UR4, UR42, UR4, URZ ;  /* 0x000000042a0472a4 */ /* 0x000fe4000f8e02ff */
        /* <DEDUP_REMOVED lines=8> */
[----:B------:R-:W-:Y:S02]  /*5760*/  USEL UR11, UR6, UR4, !UP2 ;  /* 0x00000004060b7287 */ /* 0x000fe4000d000000 */
[----:B------:R-:W-:Y:S02]  /*5770*/  UIADD3 UR8, UPT, UPT, -UR5, URZ, URZ ;  /* 0x000000ff05087290 */ /* 0x000fe4000fffe1ff */
[----:B------:R-:W-:Y:S01]  /*5780*/  UIADD3 UR10, UPT, UPT, -UR11, URZ, URZ ;  /* 0x000000ff0b0a7290 */ /* 0x000fe2000fffe1ff */
[----:B------:R-:W-:Y:S01]  /*5790*/  @!UP0 UMOV UR4, UR9 ;  /* 0x0000000900048c82 */ /* 0x000fe20008000000 */
[----:B------:R-:W-:Y:S02]  /*57a0*/  UIADD3 UR9, UPT, UPT, -UR6, URZ, URZ ;  /* 0x000000ff06097290 */ /* 0x000fe4000fffe1ff */
[----:B------:R-:W-:Y:S02]  /*57b0*/  @!UP0 USHF.R.U32.HI UR4, URZ, UR41, UR4 ;  /* 0x00000029ff048299 */ /* 0x000fe40008011604 */
[----:B------:R-:W-:Y:S02]  /*57c0*/  UIMAD UR10, UR42, UR10, UR6 ;  /* 0x0000000a2a0a72a4 */ /* 0x000fe4000f8e0206 */
[----:B------:R-:W-:Y:S04]  /*57d0*/  @!UP0 USEL UR4, UR5, UR4, !UP2 ;  /* 0x0000000405048287 */ /* 0x000fe8000d000000 */
[----:B------:R-:W-:Y:S02]  /*57e0*/  @!UP0 UIMAD UR10, UR7, UR10, UR4 ;  /* 0x0000000a070a82a4 */ /* 0x000fe4000f8e0204 */
[----:B------:R-:W-:Y:S02]  /*57f0*/  @!UP0 UIADD3 UR11, UPT, UPT, UR11, -UR4, URZ ;  /* 0x800000040b0b8290 */ /* 0x000fe4000fffe0ff */
[----:B------:R-:W-:Y:S02]  /*5800*/  UIMAD UR7, UR43, UR8, UR38 ;  /* 0x000000082b0772a4 */ /* 0x000fe4000f8e0226 */
[----:B------:R-:W-:Y:S02]  /*5810*/  @!UP0 UIMAD UR6, UR11, UR42, UR5 ;  /* 0x0000002a0b0682a4 */ /* 0x000fe4000f8e0205 */
[----:B------:R-:W-:Y:S01]  /*5820*/  UIMAD UR4, UR54, UR9, UR37 ;  /* 0x00000009360472a4 */ /* 0x000fe2000f8e0225 */
[----:B------:R-:W-:Y:S02]  /*5830*/  @!UP0 UMOV UR5, UR10 ;  /* 0x0000000a00058c82 */ /* 0x000fe40008000000 */
[----:B------:R-:W-:Y:S02]  /*5840*/  UIMAD UR38, UR5, UR43, UR7 ;  /* 0x0000002b052672a4 */ /* 0x000fe4000f8e0207 */
[----:B------:R-:W-:Y:S11]  /*5850*/  UIMAD UR37, UR6, UR54, UR4 ;  /* 0x00000036062572a4 */ /* 0x000ff6000f8e0204 */
[----:B------:R-:W-:Y:S01]  /*5860*/  @!UPT UIADD3 URZ, UPT, UPT, URZ, URZ, URZ ;  /* 0x000000fffffff290 */ /* 0x000fe2000fffe0ff */
.L_x_92:
[----:B------:R-:W-:Y:S01]  /*5870*/  UISETP.NE.AND UP0, UPT, UR39, 0x1, UPT ;  /* 0x000000012700788c */ /* 0x000fe2000bf05270 */
[----:B------:R-:W-:Y:S01]  /*5880*/  IADD3 R89, PT, PT, R89, 0x1, RZ ;  /* 0x0000000159597810 */ /* 0x000fe20007ffe0ff */
[----:B------:R-:W-:Y:S02]  /*5890*/  UIADD3 UR11, UPT, UPT, UR44, 0x200, URZ ;  /* 0x000002002c0b7890 */ /* 0x000fe4000fffe0ff */
[----:B------:R-:W-:Y:S02]  /*58a0*/  USHF.L.U32 UR50, UR16, 0x6, URZ ;  /* 0x0000000610327899 */ /* 0x000fe400080006ff */
[----:B------:R-:W-:Y:S05]  /*58b0*/  USHF.L.U32 UR49, UR20, 0x8, URZ ;  /* 0x0000000814317899 */ /* 0x000fea00080006ff */
[----:B------:R-:W2:Y:S01]  /*58c0*/  @!UP0 LDCU.128 UR12, c[0x0][0xb10] ;  /* 0x00016200ff0c87ac */ /* 0x000ea20008000c00 */
[----:B------:R-:W3:Y:S01]  /*58d0*/  @!UP0 LDCU UR5, c[0x0][0xb0c] ;  /* 0x00016180ff0587ac */ /* 0x000ee20008000800 */
[----:B------:R-:W4:Y:S01]  /*58e0*/  @!UP0 LDCU UR10, c[0x0][0xb20] ;  /* 0x00016400ff0a87ac */ /* 0x000f220008000800 */
[----:B--2---:R-:W-:Y:S02]  /*58f0*/  UIMAD.WIDE.U32 UR8, UR38, UR12, URZ ;  /* 0x0000000c260872a5 */ /* 0x004fe4000f8e00ff */
[----:B------:R-:W-:Y:S02]  /*5900*/  UIMAD.WIDE.U32 UR6, UR37, UR15, URZ ;  /* 0x0000000f250672a5 */ /* 0x000fe4000f8e00ff */
[----:B------:R-:W-:Y:S03]  /*5910*/  @!UP0 UISETP.NE.AND UP1, UPT, UR14, 0x1, UPT ;  /* 0x000000010e00888c */ /* 0x000fe6000bf25270 */
[----:B------:R-:W-:Y:S01]  /*5920*/  @!UP0 UMOV UR4, UR9 ;  /* 0x0000000900048c82 */ /* 0x000fe20008000000 */
[----:B---3--:R-:W-:Y:S02]  /*5930*/  @!UP0 UISETP.NE.AND UP2, UPT, UR5, 0x1, UPT ;  /* 0x000000010500888c */ /* 0x008fe4000bf45270 */
[----:B------:R-:W-:Y:S01]  /*5940*/  @!UP0 USHF.R.U32.HI UR4, URZ, UR13, UR4 ;  /* 0x0000000dff048299 */ /* 0x000fe20008011604 */
[----:B------:R-:W-:Y:S02]  /*5950*/  @!UP0 UMOV UR6, UR7 ;  /* 0x0000000700068c82 */ /* 0x000fe40008000000 */
[----:B----4-:R-:W-:Y:S02]  /*5960*/  @!UP0 USHF.R.U32.HI UR6, URZ, UR10, UR6 ;  /* 0x0000000aff068299 */ /* 0x010fe40008011606 */
[----:B------:R-:W-:Y:S02]  /*5970*/  @!UP0 USEL UR7, UR38, UR4, !UP2 ;  /* 0x0000000426078287 */ /* 0x000fe4000d000000 */
[----:B------:R-:W-:Y:S04]  /*5980*/  @!UP0 USEL UR6, UR37, UR6, !UP1 ;  /* 0x0000000625068287 */ /* 0x000fe8000c800000 */
[----:B------:R-:W-:Y:S02]  /*5990*/  @!UP0 UIADD3 UR4, UPT, UPT, -UR7, UR6, URZ ;  /* 0x0000000607048290 */ /* 0x000fe4000fffe1ff */
[----:B------:R-:W-:Y:S02]  /*59a0*/  @!UP0 UIADD3 UR6, UPT, UPT, UR7, -UR6, URZ ;  /* 0x8000000607068290 */ /* 0x000fe4000fffe0ff */
[----:B------:R-:W-:Y:S02]  /*59b0*/  @!UP0 UIMAD UR38, UR4, UR5, UR38 ;  /* 0x00000005042682a4 */ /* 0x000fe4000f8e0226 */
[----:B------:R-:W-:Y:S02]  /*59c0*/  @!UP0 UIMAD UR37, UR6, UR14, UR37 ;  /* 0x0000000e062582a4 */ /* 0x000fe4000f8e0225 */
[----:B------:R-:W-:Y:S09]  /*59d0*/  ULOP3.LUT UP0, URZ, UR11, 0x1b0, URZ, 0xc0, !UPT ;  /* 0x000001b00bff7892 */ /* 0x000ff2000f80c0ff */
[----:B------:R-:W-:Y:S05]  /*59e0*/  BRA.U !UP0, `(.L_x_93) ;  /* 0x0000000108407547 */ /* 0x000fea000b800000 */
[----:B------:R-:W2:Y:S01]  /*59f0*/  LDCU.64 UR8, c[0x4][0x88] ;  /* 0x01001100ff0877ac */ /* 0x000ea20008000a00 */
[----:B------:R-:W-:Y:S01]  /*5a00*/  MOV R3, 0x0 ;  /* 0x0000000000037802 */ /* 0x000fe20000000f00 */
[----:B------:R-:W-:Y:S02]  /*5a10*/  HFMA2 R12, -RZ, RZ, 0, 5.9604644775390625e-08 ;  /* 0x00000001ff0c7431 */ /* 0x000fe400000001ff */
[----:B------:R-:W-:Y:S02]  /*5a20*/  IMAD.MOV.U32 R8, RZ, RZ, 0x70 ;  /* 0x00000070ff087424 */ /* 0x000fe400078e00ff */
[----:B------:R-:W-:Y:S01]  /*5a30*/  IMAD.MOV.U32 R13, RZ, RZ, RZ ;  /* 0x000000ffff0d7224 */ /* 0x000fe200078e00ff */
[----:B------:R-:W3:Y:S01]  /*5a40*/  LDCU.64 UR6, c[0x4][0x90] ;  /* 0x01001200ff0677ac */ /* 0x000ee20008000a00 */
[----:B------:R-:W4:Y:S01]  /*5a50*/  LDC.64 R2, c[0x4][R3] ;  /* 0x0100000003027b82 */ /* 0x000f220000000a00 */
[----:B------:R-:W1:Y:S01]  /*5a60*/  LDCU.64 UR4, c[0x4][0x8] ;  /* 0x01000100ff0477ac */ /* 0x000e620008000a00 */
[----:B--2---:R-:W-:Y:S01]  /*5a70*/  MOV R5, UR9 ;  /* 0x0000000900057c02 */ /* 0x004fe20008000f00 */
[----:B------:R-:W-:Y:S01]  /*5a80*/  IMAD.U32 R4, RZ, RZ, UR8 ;  /* 0x00000008ff047e24 */ /* 0x000fe2000f8e00ff */
[----:B---3--:R-:W-:Y:S01]  /*5a90*/  MOV R7, UR7 ;  /* 0x0000000700077c02 */ /* 0x008fe20008000f00 */
[----:B------:R-:W-:Y:S01]  /*5aa0*/  IMAD.U32 R6, RZ, RZ, UR6 ;  /* 0x00000006ff067e24 */ /* 0x000fe2000f8e00ff */
[----:B-1----:R-:W-:Y:S01]  /*5ab0*/  MOV R11, UR5 ;  /* 0x00000005000b7c02 */ /* 0x002fe20008000f00 */
[----:B------:R-:W-:Y:S02]  /*5ac0*/  IMAD.U32 R10, RZ, RZ, UR4 ;  /* 0x00000004ff0a7e24 */ /* 0x000fe4000f8e00ff */
[----:B------:R-:W-:Y:S07]  /*5ad0*/  LEPC R20, `(.L_x_93) ;  /* 0x000000001014794e */ /* 0x000fee0000000000 */
[----:B----45:R-:W-:Y:S05]  /*5ae0*/  CALL.ABS.NOINC R2 ;  /* 0x0000000002007343 */ /* 0x030fea0003c00000 */
.L_x_93:
[----:B------:R-:W-:Y:S01]  /*5af0*/  LOP3.LUT P0, RZ, R96, 0x1b0, RZ, 0xc0, !PT ;  /* 0x000001b060ff7812 */ /* 0x000fe2000780c0ff */
[----:B------:R-:W-:Y:S11]  /*5b00*/  BSSY.RECONVERGENT B6, `(.L_x_94) ;  /* 0x0000013000067945 */ /* 0x000ff60003800200 */
[----:B------:R-:W-:Y:S01]  /*5b10*/  @!UPT UIADD3 URZ, UPT, UPT, URZ, URZ, URZ ;  /* 0x000000fffffff290 */ /* 0x000fe2000fffe0ff */
[----:B------:R-:W-:Y:S05]  /*5b20*/  @!P0 BRA `(.L_x_95) ;  /* 0x0000000000408947 */ /* 0x000fea0003800000 */
        /* <DEDUP_REMOVED lines=16> */
.L_x_95:
[----:B------:R-:W-:Y:S05]  /*5c30*/  BSYNC.RECONVERGENT B6 ;  /* 0x0000000000067941 */ /* 0x000fea0003800200 */
.L_x_94:
[----:B------:R-:W-:Y:S01]  /*5c40*/  R2UR UR4, R88 ;  /* 0x00000000580472ca */ /* 0x000fe200000e0000 */
[----:B------:R-:W-:Y:S01]  /*5c50*/  UISETP.NE.U32.AND UP0, UPT, UR60, URZ, UPT ;  /* 0x000000ff3c00728c */ /* 0x000fe2000bf05070 */
[----:B------:R-:W-:Y:S02]  /*5c60*/  ISETP.NE.U32.AND P4, PT, R82, RZ, PT ;  /* 0x000000ff5200720c */ /* 0x000fe40003f85070 */
[----:B------:R-:W-:Y:S01]  /*5c70*/  ISETP.NE.U32.AND P2, PT, RZ, UR46, PT ;  /* 0x0000002eff007c0c */ /* 0x000fe2000bf45070 */
[----:B------:R-:W-:Y:S01]  /*5c80*/  UISETP.NE.AND.EX UP1, UPT, UR61, URZ, UPT, UP0 ;  /* 0x000000ff3d00728c */ /* 0x000fe2000bf25300 */
[----:B------:R-:W-:Y:S01]  /*5c90*/  ISETP.NE.AND.EX P4, PT, R83, RZ, PT, P4 ;  /* 0x000000ff5300720c */ /* 0x000fe20003f85340 */
[----:B------:R-:W-:Y:S01]  /*5ca0*/  UPLOP3.LUT UP0, UPT, UPT, UPT, UPT, 0x40, 0x4 ;  /* 0x000000000004789c */ /* 0x000fe20003f0e870 */
[----:B------:R-:W-:Y:S05]  /*5cb0*/  ISETP.NE.AND.EX P2, PT, RZ, UR47, PT, P2 ;  /* 0x0000002fff007c0c */ /* 0x000fea000bf45320 */
[----:B------:R-:W-:Y:S06]  /*5cc0*/  UISETP.NE.AND UP2, UPT, UR4, URZ, UPT ;  /* 0x000000ff0400728c */ /* 0x000fec000bf45270 */
[----:B------:R-:W-:Y:S05]  /*5cd0*/  PLOP3.LUT P1, PT, PT, PT, UP2, 0x80, 0x8 ;  /* 0x000000000008781c */ /* 0x000fea0003f2f028 */
[----:B------:R-:W-:Y:S06]  /*5ce0*/  @UP2 UPLOP3.LUT UP0, UPT, UPT, UPT, UP1, 0x80, 0x8 ;  /* 0x000000000008289c */ /* 0x000fec0003f0f010 */
[----:B------:R-:W-:Y:S01]  /*5cf0*/  PLOP3.LUT P0, PT, PT, PT, UP0, 0x80, 0x8 ;  /* 0x000000000008781c */ /* 0x000fe20003f0f008 */
[----:B------:R-:W-:Y:S01]  /*5d00*/  @!UPT UIADD3 URZ, UPT, UPT, URZ, URZ, URZ ;  /* 0x000000fffffff290 */ /* 0x000fe2000fffe0ff */
[----:B------:R-:W-:Y:S11]  /*5d10*/  BRA.U !UP1, `(.L_x_96) ;  /* 0x00000001093c7547 */ /* 0x000ff6000b800000 */
[----:B------:R-:W-:Y:S01]  /*5d20*/  UISETP.NE.U32.AND UP0, UPT, UR46, URZ, UPT ;  /* 0x000000ff2e00728c */ /* 0x000fe2000bf05070 */
[----:B-1----:R-:W-:Y:S01]  /*5d30*/  HFMA2 R0, -RZ, RZ, 0, 5.9604644775390625e-08 ;  /* 0x00000001ff007431 */ /* 0x002fe200000001ff */
[----:B------:R-:W1:Y:S01]  /*5d40*/  LDCU.64 UR8, c[0x0][0x358] ;  /* 0x00006b00ff0877ac */ /* 0x000e620008000a00 */
[----:B------:R-:W-:Y:S01]  /*5d50*/  IMAD.MOV.U32 R85, RZ, RZ, 0x1 ;  /* 0x00000001ff557424 */ /* 0x000fe200078e00ff */
[----:B------:R-:W-:Y:S06]  /*5d60*/  UISETP.NE.AND.EX UP0, UPT, UR47, URZ, UPT, UP0 ;  /* 0x000000ff2f00728c */ /* 0x000fec000bf05300 */
[----:B------:R-:W-:Y:S05]  /*5d70*/  PLOP3.LUT P3, PT, PT, PT, UP0, 0x80, 0x8 ;  /* 0x000000000008781c */ /* 0x000fea0003f6f008 */
[----:B------:R-:W2:Y:S01]  /*5d80*/  @UP0 LDCU.64 UR4, c[0x0][0x888] ;  /* 0x00011100ff0407ac */ /* 0x000ea20008000a00 */
[----:B------:R-:W-:Y:S07]  /*5d90*/  @UP0 UIMAD UR6, UR36, UR60, URZ ;  /* 0x0000003c240602a4 */ /* 0x000fee000f8e02ff */
[----:B------:R-:W-:Y:S01]  /*5da0*/  @!P3 PRMT R85, R0, 0x7610, R85 ;  /* 0x000076100055b816 */ /* 0x000fe20000000055 */
[----:B--2---:R-:W-:Y:S06]  /*5db0*/  @UP0 UIMAD.WIDE UR4, UR6, 0x4, UR4 ;  /* 0x00000004060408a5 */ /* 0x004fec000f8e0204 */
[----:B------:R-:W-:Y:S01]  /*5dc0*/  IMAD.U32 R2, RZ, RZ, UR4 ;  /* 0x00000004ff027e24 */ /* 0x000fe2000f8e00ff */
[----:B------:R-:W-:Y:S04]  /*5dd0*/  MOV R3, UR5 ;  /* 0x0000000500037c02 */ /* 0x000fe80008000f00 */
[----:B------:R-:W2:Y:S01]  /*5de0*/  @!UP0 LDCU UR4, c[0x0][0x880] ;  /* 0x00011000ff0487ac */ /* 0x000ea20008000800 */
[----:B-1---5:R3:W5:Y:S02]  /*5df0*/  @P3 LDG.E R41, desc[UR8][R2.64] ;  /* 0x0000000802293981 */ /* 0x022764000c1e1900 */
[----:B--23--:R-:W-:Y:S02]  /*5e00*/  @!P3 IMAD.U32 R41, RZ, RZ, UR4 ;  /* 0x00000004ff29be24 */ /* 0x00cfe4000f8e00ff */
.L_x_96:
[----:B------:R-:W-:Y:S05]  /*5e10*/  @!P4 BRA `(.L_x_97) ;  /* 0x000000000024c947 */ /* 0x000fea0003800000 */
[----:B------:R-:W-:Y:S01]  /*5e20*/  ISETP.NE.U32.AND P3, PT, R80, RZ, PT ;  /* 0x000000ff5000720c */ /* 0x000fe20003f65070 */
[----:B------:R-:W2:Y:S03]  /*5e30*/  LDCU.64 UR4, c[0x0][0x358] ;  /* 0x00006b00ff0477ac */ /* 0x000ea60008000a00 */
[----:B------:R-:W-:Y:S11]  /*5e40*/  ISETP.NE.AND.EX P3, PT, R81, RZ, PT, P3 ;  /* 0x000000ff5100720c */ /* 0x000ff60003f65330 */
[----:B------:R-:W-:Y:S02]  /*5e50*/  @!UPT UIADD3 URZ, UPT, UPT, URZ, URZ, URZ ;  /* 0x000000fffffff290 */ /* 0x000fe4000fffe0ff */
[----:B------:R-:W3:Y:S01]  /*5e60*/  @P3 LDC.64 R2, c[0x0][0x8a8] ;  /* 0x00022a00ff023b82 */ /* 0x000ee20000000a00 */
[----:B-1----:R-:W-:Y:S04]  /*5e70*/  @P3 IMAD R0, R82, UR36, RZ ;  /* 0x0000002452003c24 */ /* 0x002fe8000f8e02ff */
[----:B---3--:R-:W-:Y:S05]  /*5e80*/  @P3 IMAD.WIDE R2, R0, 0x4, R2 ;  /* 0x0000000400023825 */ /* 0x008fea00078e0202 */
[----:B--2--5:R2:W5:Y:S02]  /*5e90*/  @P3 LDG.E R38, desc[UR4][R2.64] ;  /* 0x0000000402263981 */ /* 0x024564000c1e1900 */
[----:B--2---:R-:W3:Y:S02]  /*5ea0*/  @!P3 LDC R38, c[0x0][0x8a0] ;  /* 0x00022800ff26bb82 */ /* 0x004ee40000000800 */
.L_x_97:
[----:B-----5:R-:W-:Y:S01]  /*5eb0*/  FSETP.NEU.AND P4, PT, R41, RZ, PT ;  /* 0x000000ff2900720b */ /* 0x020fe20003f8d000 */
[----:B------:R-:W-:Y:S01]  /*5ec0*/  BSSY B1, `(.L_x_98) ;  /* 0x0000042000017945 */ /* 0x000fe20003800000 */
[----:B------:R-:W-:Y:S01]  /*5ed0*/  SEL R6, RZ, 0xffffffff, P2 ;  /* 0xffffffffff067807 */ /* 0x000fe20001000000 */
[----:B------:R-:W-:Y:S01]  /*5ee0*/  IMAD.MOV.U32 R100, RZ, RZ, 0x1 ;  /* 0x00000001ff647424 */ /* 0x000fe200078e00ff */
[----:B------:R-:W-:Y:S02]  /*5ef0*/  LOP3.LUT P3, RZ, R85, 0xff, RZ, 0xc0, !PT ;  /* 0x000000ff55ff7812 */ /* 0x000fe4000786c0ff */
[----:B------:R-:W-:Y:S02]  /*5f00*/  CS2R R78, SRZ ;  /* 0x00000000004e7805 */ /* 0x000fe4000001ff00 */
[----:B------:R-:W-:Y:S02]  /*5f10*/  @P1 SEL R3, RZ, 0xffffffff, P4 ;  /* 0xffffffffff031807 */ /* 0x000fe40002000000 */
[----:B------:R-:W-:Y:S02]  /*5f20*/  CS2R R76, SRZ ;  /* 0x00000000004c7805 */ /* 0x000fe4000001ff00 */
[----:B------:R-:W-:Y:S02]  /*5f30*/  LEA R2, R93, UR44, 0x3 ;  /* 0x0000002c5d027c11 */ /* 0x000fe4000f8e18ff */
[----:B------:R-:W-:Y:S02]  /*5f40*/  CS2R R74, SRZ ;  /* 0x00000000004a7805 */ /* 0x000fe4000001ff00 */
[----:B------:R-:W-:Y:S02]  /*5f50*/  @P0 SEL R3, R6, R3, !P3 ;  /* 0x0000000306030207 */ /* 0x000fe40005800000 */
[----:B------:R-:W-:Y:S02]  /*5f60*/  CS2R R72, SRZ ;  /* 0x0000000000487805 */ /* 0x000fe4000001ff00 */
[----:B------:R-:W-:Y:S02]  /*5f70*/  LEA R71, R36, UR44, 0x3 ;  /* 0x0000002c24477c11 */ /* 0x000fe4000f8e18ff */
[----:B------:R-:W-:Y:S02]  /*5f80*/  @P1 LOP3.LUT R3, R3, 0x1, RZ, 0xc0, !PT ;  /* 0x0000000103031812 */ /* 0x000fe400078ec0ff */
[----:B------:R-:W-:Y:S02]  /*5f90*/  SHF.L.U32 R4, R94, 0x1f, RZ ;  /* 0x0000001f5e047819 */ /* 0x000fe400000006ff */
[----:B------:R-:W-:Y:S02]  /*5fa0*/  ISETP.NE.U32.OR P6, PT, R3, 0x1, !P1 ;  /* 0x000000010300780c */ /* 0x000fe40004fc5470 */
[----:B------:R-:W-:Y:S02]  /*5fb0*/  PLOP3.LUT P2, PT, PT, PT, UP1, 0x80, 0x8 ;  /* 0x000000000008781c */ /* 0x000fe40003f4f018 */
[----:B------:R-:W-:Y:S02]  /*5fc0*/  LEA.HI R39, R36, R36, RZ, 0x1 ;  /* 0x0000002424277211 */ /* 0x000fe400078f08ff */
[----:B------:R-:W-:Y:S02]  /*5fd0*/  SEL R3, RZ, 0xffffffff, P4 ;  /* 0xffffffffff037807 */ /* 0x000fe40002000000 */
[----:B------:R-:W-:Y:S01]  /*5fe0*/  P2R R102, PR, RZ, 0x40 ;  /* 0x00000040ff667803 */ /* 0x000fe20000000000 */
[C---:B-1----:R-:W-:Y:S01]  /*5ff0*/  IMAD.SHL.U32 R0, R39.reuse, 0x80, RZ ;  /* 0x0000008027007824 */ /* 0x042fe200078e00ff */
[----:B------:R-:W-:Y:S03]  /*6000*/  LOP3.LUT R39, R39, 0xffe, RZ, 0xc0, !PT ;  /* 0x00000ffe27277812 */ /* 0x000fe600078ec0ff */
[----:B------:R-:W-:Y:S02]  /*6010*/  @P6 SHF.L.U32 R5, R91, 0x1f, RZ ;  /* 0x0000001f5b056819 */ /* 0x000fe400000006ff */
[----:B------:R-:W-:Y:S01]  /*6020*/  @P2 SEL R3, R6, R3, !P3 ;  /* 0x0000000306032207 */ /* 0x000fe20005800000 */
[----:B------:R-:W-:Y:S01]  /*6030*/  IMAD.IADD R39, R36, 0x1, -R39 ;  /* 0x0000000124277824 */ /* 0x000fe200078e0a27 */
[----:B------:R-:W1:Y:S01]  /*6040*/  @P6 SYNCS.PHASECHK.TRANS64.TRYWAIT P1, [R2+URZ+0x50], R5 ;  /* 0x00005005020065a7 */ /* 0x000e6200080211ff */
[----:B------:R-:W-:Y:S02]  /*6050*/  LOP3.LUT R0, R0, 0xffffff00, RZ, 0xc0, !PT ;  /* 0xffffff0000007812 */ /* 0x000fe400078ec0ff */
[----:B------:R-:W-:Y:S03]  /*6060*/  LOP3.LUT R3, R3, 0x1, RZ, 0xc0, !PT ;  /* 0x0000000103037812 */ /* 0x000fe600078ec0ff */
[----:B------:R-:W-:Y:S01]  /*6070*/  IMAD.IADD R0, R37, 0x1, R0 ;  /* 0x0000000125007824 */ /* 0x000fe200078e0200 */
[----:B------:R-:W-:Y:S03]  /*6080*/  ISETP.NE.U32.AND P5, PT, R3, 0x1, PT ;  /* 0x000000010300780c */ /* 0x000fe60003fa5070 */
[----:B------:R-:W-:Y:S01]  /*6090*/  IMAD R39, R39, 0x100000, R0 ;  /* 0x0010000027277824 */ /* 0x000fe200078e0200 */
[----:B------:R-:W-:Y:S01]  /*60a0*/  P2R R101, PR, RZ, 0x20 ;  /* 0x00000020ff657803 */ /* 0x000fe20000000000 */
[----:B------:R2:W4:Y:S01]  /*60b0*/  SYNCS.PHASECHK.TRANS64.TRYWAIT P0, [R71+URZ+0xc0], R4 ;  /* 0x0000c004470075a7 */ /* 0x00052200080011ff */
[----:B-1----:R-:W-:Y:S01]  /*60c0*/  @P6 SEL R100, RZ, 0x1, !P1 ;  /* 0x00000001ff646807 */ /* 0x002fe20004800000 */
[----:B--2---:R-:W-:Y:S06]  /*60d0*/  @!P6 BRA `(.L_x_99) ;  /* 0x000000000080e947 */ /* 0x004fec0003800000 */
[----:B------:R-:W-:Y:S01]  /*60e0*/  @P5 IMAD R6, R93, 0x1000, R84 ;  /* 0x000010005d065824 */ /* 0x000fe200078e0254 */
[----:B------:R-:W1:Y:S01]  /*60f0*/  S2R R0, SR_CgaCtaId ;  /* 0x0000000000007919 */ /* 0x000e620000008800 */
[----:B------:R-:W-:Y:S01]  /*6100*/  ISETP.NE.AND P1, PT, R100, RZ, PT ;  /* 0x000000ff6400720c */ /* 0x000fe20003f25270 */
[----:B------:R-:W-:Y:S01]  /*6110*/  BSSY B0, `(.L_x_100) ;  /* 0x000000b000007945 */ /* 0x000fe20003800000 */
[----:B------:R-:W-:Y:S01]  /*6120*/  @P5 VIADD R5, R6, UR44 ;  /* 0x0000002c06055c36 */ /* 0x000fe20008000000 */
[----:B------:R-:W-:Y:S02]  /*6130*/  CS2R R74, SRZ ;  /* 0x00000000004a7805 */ /* 0x000fe4000001ff00 */
[----:B------:R-:W-:Y:S02]  /*6140*/  CS2R R72, SRZ ;  /* 0x0000000000487805 */ /* 0x000fe4000001ff00 */
[----:B------:R-:W-:Y:S01]  /*6150*/  CS2R R78, SRZ ;  /* 0x00000000004e7805 */ /* 0x000fe2000001ff00 */
[----:B------:R-:W-:Y:S01]  /*6160*/  @P5 IMAD R5, R95, -0x10, R5 ;  /* 0xfffffff05f055824 */ /* 0x000fe200078e0205 */
[----:B------:R-:W-:Y:S04]  /*6170*/  CS2R R76, SRZ ;  /* 0x00000000004c7805 */ /* 0x000fe8000001ff00 */
[----:B------:R-:W-:Y:S05]  /*6180*/  @P1 BRA `(.L_x_101) ;  /* 0x00000000000c1947 */ /* 0x000fea0003800000 */
[----:B------:R-:W-:Y:S04]  /*6190*/  SHF.L.U32 R3, R91, 0x1f, RZ ;  /* 0x0000001f5b037819 */ /* 0x000fe800000006ff */
[----:B------:R-:W2:Y:S02]  /*61a0*/  SYNCS.PHASECHK.TRANS64.TRYWAIT P1, [R2+URZ+0x50], R3 ;  /* 0x00005003020075a7 */ /* 0x000ea400080211ff */
[----:B--2---:R-:W-:Y:S05]  /*61b0*/  @!P1 BRA `(.L_x_102) ;  /* 0x0000004000209947 */ /* 0x004fea0003800000 */
.L_x_101:
[----:B------:R-:W-:Y:S05]  /*61c0*/  BSYNC B0 ;  /* 0x0000000000007941 */ /* 0x000fea0003800000 */
.L_x_100:
[----:B------:R-:W-:Y:S01]  /*61d0*/  ISETP.NE.AND P1, PT, R101, RZ, PT ;  /* 0x000000ff6500720c */ /* 0x000fe20003f25270 */
[----:B--2---:R-:W-:Y:S02]  /*61e0*/  VIADD R3, R2, 0x70 ;  /* 0x0000007002037836 */ /* 0x004fe40000000000 */
[----:B------:R-:W-:Y:S03]  /*61f0*/  VIADD R93, R93, 0x1 ;  /* 0x000000015d5d7836 */ /* 0x000fe60000000000 */
[----:B-1----:R-:W-:Y:S07]  /*6200*/  PRMT R0, R0, 0x654, R3 ;  /* 0x0000065400007816 */ /* 0x002fee0000000003 */
[----:B------:R1:W2:Y:S04]  /*6210*/  @P1 LDS.128 R72, [R6+UR44+0x200] ;  /* 0x0002002c06481984 */ /* 0x0002a80008000c00 */
[----:B------:R1:W1:Y:S01]  /*6220*/  @P1 LDS.128 R76, [R5+0x210] ;  /* 0x00021000054c1984 */ /* 0x0002620000000c00 */
[C---:B------:R-:W-:Y:S01]  /*6230*/  ISETP.NE.AND P1, PT, R93.reuse, 0x4, PT ;  /* 0x000000045d00780c */ /* 0x040fe20003f25270 */
[----:B------:R-:W-:Y:S01]  /*6240*/  @!PT LDS RZ, [RZ] ;  /* 0x00000000fffff984 */ /* 0x000fe20000000800 */
[----:B------:R-:W-:Y:S01]  /*6250*/  @!PT LDS RZ, [RZ] ;  /* 0x00000000fffff984 */ /* 0x000fe20000000800 */
[----:B------:R-:W-:Y:S01]  /*6260*/  @!PT LDS RZ, [RZ] ;  /* 0x00000000fffff984 */ /* 0x000fe20000000800 */
[----:B------:R-:W-:Y:S01]  /*6270*/  @!PT LDS RZ, [RZ] ;  /* 0x00000000fffff984 */ /* 0x000fe20000000800 */
[----:B------:R5:W-:Y:S06]  /*6280*/  MEMBAR.ALL.CTA ;  /* 0x0000000000007992 */ /* 0x000bec0000008000 */
[----:B-----5:R-:W5:Y:S01]  /*6290*/  FENCE.VIEW.ASYNC.S ;  /* 0x00000000000073c6 */ /* 0x020f620000000000 */
[----:B------:R-:W-:Y:S01]  /*62a0*/  SEL R93, R93, RZ, P1 ;  /* 0x000000ff5d5d7207 */ /* 0x000fe20000800000 */
[----:B-----5:R5:W-:Y:S02]  /*62b0*/  SYNCS.ARRIVE.TRANS64.RED.A1T0 RZ, [R0+URZ], RZ ;  /* 0x000000ff00ff79a7 */ /* 0x020be400081004ff */
[----:B-----5:R-:W-:Y:S04]  /*62c0*/  SEL R0, RZ, 0x1, P1 ;  /* 0x00000001ff007807 */ /* 0x020fe80000800000 */
[----:B--2---:R-:W-:Y:S02]  /*62d0*/  LOP3.LUT R91, R91, R0, RZ, 0x3c, !PT ;  /* 0x000000005b5b7212 */ /* 0x004fe400078e3cff */
.L_x_99:
[----:B------:R-:W-:Y:S05]  /*62e0*/  BSYNC B1 ;  /* 0x0000000000017941 */ /* 0x000fea0003800000 */
.L_x_98:
[----:B------:R-:W-:Y:S04]  /*62f0*/  SHF.R.U32.HI R3, RZ, 0x15, R39 ;  /* 0x00000015ff037819 */ /* 0x000fe80000011627 */
[----:B------:R-:W-:Y:S01]  /*6300*/  LOP3.LUT P1, RZ, R3, 0x3, R86, 0x48, !PT ;  /* 0x0000000303ff7812 */ /* 0x000fe20007824856 */
[----:B------:R-:W-:Y:S01]  /*6310*/  @!UPT UIADD3 URZ, UPT, UPT, URZ, URZ, URZ ;  /* 0x000000fffffff290 */ /* 0x000fe2000fffe0ff */
[----:B----4-:R-:W-:Y:S11]  /*6320*/  @P0 BRA `(.L_x_103) ;  /* 0x0000000000080947 */ /* 0x010ff60003800000 */
[----:B------:R-:W2:Y:S02]  /*6330*/  SYNCS.PHASECHK.TRANS64.TRYWAIT P0, [R71+URZ+0xc0], R4 ;  /* 0x0000c004470075a7 */ /* 0x000ea400080011ff */
[----:B--2---:R-:W-:Y:S05]  /*6340*/  @!P0 BRA `(.L_x_104) ;  /* 0x0000003c00d08947 */ /* 0x004fea0003800000 */
.L_x_103:
[----:B------:R-:W-:Y:S05]  /*6350*/  @!P1 BRA `(.L_x_105) ;  /* 0x0000000000409947 */ /* 0x000fea0003800000 */
[----:B------:R-:W1:Y:S01]  /*6360*/  LDCU.64 UR8, c[0x4][0x78] ;  /* 0x01000f00ff0877ac */ /* 0x000e620008000a00 */
[----:B------:R-:W-:Y:S01]  /*6370*/  MOV R3, 0x0 ;  /* 0x0000000000037802 */ /* 0x000fe20000000f00 */
[----:B------:R-:W-:Y:S02]  /*6380*/  HFMA2 R12, -RZ, RZ, 0, 5.9604644775390625e-08 ;  /* 0x00000001ff0c7431 */ /* 0x000fe400000001ff */
[----:B------:R-:W-:Y:S02]  /*6390*/  IMAD.MOV.U32 R8, RZ, RZ, 0x192 ;  /* 0x00000192ff087424 */ /* 0x000fe400078e00ff */
[----:B------:R-:W-:Y:S01]  /*63a0*/  IMAD.MOV.U32 R13, RZ, RZ, RZ ;  /* 0x000000ffff0d7224 */ /* 0x000fe200078e00ff */
[----:B------:R-:W4:Y:S01]  /*63b0*/  LDCU.64 UR6, c[0x4][0x80] ;  /* 0x01001000ff0677ac */ /* 0x000f220008000a00 */
[----:B------:R-:W3:Y:S01]  /*63c0*/  LDC.64 R2, c[0x4][R3] ;  /* 0x0100000003027b82 */ /* 0x000ee20000000a00 */
[----:B------:R-:W5:Y:S01]  /*63d0*/  LDCU.64 UR4, c[0x4][0x18] ;  /* 0x01000300ff0477ac */ /* 0x000f620008000a00 */
[----:B-1----:R-:W-:Y:S01]  /*63e0*/  MOV R5, UR9 ;  /* 0x0000000900057c02 */ /* 0x002fe20008000f00 */
[----:B--2---:R-:W-:Y:S01]  /*63f0*/  IMAD.U32 R4, RZ, RZ, UR8 ;  /* 0x00000008ff047e24 */ /* 0x004fe2000f8e00ff */
[----:B----4-:R-:W-:Y:S01]  /*6400*/  MOV R7, UR7 ;  /* 0x0000000700077c02 */ /* 0x010fe20008000f00 */
[----:B------:R-:W-:Y:S01]  /*6410*/  IMAD.U32 R6, RZ, RZ, UR6 ;  /* 0x00000006ff067e24 */ /* 0x000fe2000f8e00ff */
[----:B-----5:R-:W-:Y:S01]  /*6420*/  MOV R11, UR5 ;  /* 0x00000005000b7c02 */ /* 0x020fe20008000f00 */
[----:B------:R-:W-:Y:S02]  /*6430*/  IMAD.U32 R10, RZ, RZ, UR4 ;  /* 0x00000004ff0a7e24 */ /* 0x000fe4000f8e00ff */
[----:B------:R-:W-:Y:S07]  /*6440*/  LEPC R20, `(.L_x_105) ;  /* 0x000000001014794e */ /* 0x000fee0000000000 */
[----:B---3--:R-:W-:Y:S05]  /*6450*/  CALL.ABS.NOINC R2 ;  /* 0x0000000002007343 */ /* 0x008fea0003c00000 */
.L_x_105:
[-C--:B------:R-:W-:Y:S01]  /*6460*/  F2FP.F16.E5M2.UNPACK_B R42, R72.reuse ;  /* 0x00000048ff2a723e */ /* 0x080fe200020004ff */
[----:B------:R-:W-:Y:S05]  /*6470*/  WARPSYNC.ALL ;  /* 0x0000000000007948 */ /* 0x000fea0003800000 */
[----:B------:R-:W-:Y:S01]  /*6480*/  R2UR UR4, R39 ;  /* 0x00000000270472ca */ /* 0x000fe200000e0000 */
[--C-:B------:R-:W-:Y:S01]  /*6490*/  HADD2.F32 R40, -RZ, R42.reuse.H0_H0 ;  /* 0x2000002aff287230 */ /* 0x100fe20000004100 */
[----:B------:R-:W-:Y:S01]  /*64a0*/  F2FP.F16.E5M2.UNPACK_B R43, R72.H1 ;  /* 0x00000048ff2b723e */ /* 0x000fe200030004ff */
[----:B------:R-:W-:Y:S01]  /*64b0*/  HADD2.F32 R42, -RZ, R42.H1_H1 ;  /* 0x3000002aff2a7230 */ /* 0x000fe20000004100 */
[-C--:B------:R-:W-:Y:S01]  /*64c0*/  F2FP.F16.E5M2.UNPACK_B R45, R73.reuse ;  /* 0x00000049ff2d723e */ /* 0x080fe200020004ff */
[----:B------:R-:W-:Y:S01]  /*64d0*/  BSSY.RECONVERGENT B0, `(.L_x_106) ;  /* 0x0000099000007945 */ /* 0x000fe20003800200 */
[----:B------:R-:W-:Y:S01]  /*64e0*/  F2FP.F16.E5M2.UNPACK_B R47, R73.H1 ;  /* 0x00000049ff2f723e */ /* 0x000fe200030004ff */
[--C-:B------:R-:W-:Y:S01]  /*64f0*/  HADD2.F32 R44, -RZ, R43.reuse.H0_H0 ;  /* 0x2000002bff2c7230 */ /* 0x100fe20000004100 */
[-C--:B------:R-:W-:Y:S01]  /*6500*/  F2FP.F16.E5M2.UNPACK_B R49, R74.reuse ;  /* 0x0000004aff31723e */ /* 0x080fe200020004ff */
[----:B------:R-:W-:Y:S01]  /*6510*/  HADD2.F32 R46, -RZ, R43.H1_H1 ;  /* 0x3000002bff2e7230 */ /* 0x000fe20000004100 */
[----:B------:R-:W-:Y:S01]  /*6520*/  F2FP.F16.E5M2.UNPACK_B R51, R74.H1 ;  /* 0x0000004aff33723e */ /* 0x000fe200030004ff */
[--C-:B------:R-:W-:Y:S01]  /*6530*/  HADD2.F32 R43, -RZ, R45.reuse.H0_H0 ;  /* 0x2000002dff2b7230 */ /* 0x100fe20000004100 */
[-C--:B------:R-:W-:Y:S01]  /*6540*/  F2FP.F16.E5M2.UNPACK_B R53, R75.reuse ;  /* 0x0000004bff35723e */ /* 0x080fe200020004ff */
[----:B-12---:R-:W-:Y:S01]  /*6550*/  LDTM.16dp32bit_t0_t15.x32 R4, tmem[UR4] ;  /* 0x00000004000479ee */ /* 0x006fe20008a80000 */
[----:B------:R-:W3:Y:S01]  /*6560*/  LDTM.16dp32bit_t16_t31.x32 R4, tmem[UR4+0x20] ;  /* 0x00002004000479ee */ /* 0x000ee20008aa0000 */
[----:B------:R-:W-:Y:S01]  /*6570*/  IADD3 R112, PT, PT, R84, UR44, RZ ;  /* 0x0000002c54707c10 */ /* 0x000fe2000fffe0ff */
[----:B------:R-:W-:Y:S01]  /*6580*/  HADD2.F32 R48, -RZ, R45.H1_H1 ;  /* 0x3000002dff307230 */ /* 0x000fe20000004100 */
[----:B------:R-:W-:Y:S01]  /*6590*/  SHF.L.U32 R103, R90, 0x4, RZ ;  /* 0x000000045a677819 */ /* 0x000fe200000006ff */
[----:B------:R-:W-:Y:S01]  /*65a0*/  HADD2.F32 R52, -RZ, R49.H1_H1 ;  /* 0x30000031ff347230 */ /* 0x000fe20000004100 */
[----:B------:R-:W-:Y:S01]  /*65b0*/  F2FP.F16.E5M2.UNPACK_B R55, R75.H1 ;  /* 0x0000004bff37723e */ /* 0x000fe200030004ff */
[----:B------:R-:W-:Y:S01]  /*65c0*/  HADD2.F32 R56, -RZ, R53.H1_H1 ;  /* 0x30000035ff387230 */ /* 0x000fe20000004100 */
[-C--:B------:R-:W-:Y:S01]  /*65d0*/  F2FP.F16.E5M2.UNPACK_B R57, R76.reuse ;  /* 0x0000004cff39723e */ /* 0x080fe200020004ff */
[--C-:B------:R-:W-:Y:S01]  /*65e0*/  HADD2.F32 R45, -RZ, R47.reuse.H0_H0 ;  /* 0x2000002fff2d7230 */ /* 0x100fe20000004100 */
[----:B------:R-:W-:Y:S01]  /*65f0*/  F2FP.F16.E5M2.UNPACK_B R59, R76.H1 ;  /* 0x0000004cff3b723e */ /* 0x000fe200030004ff */
[----:B------:R-:W-:Y:S01]  /*6600*/  HADD2.F32 R50, -RZ, R47.H1_H1 ;  /* 0x3000002fff327230 */ /* 0x000fe20000004100 */
[-C--:B------:R-:W-:Y:S01]  /*6610*/  F2FP.F16.E5M2.UNPACK_B R61, R77.reuse ;  /* 0x0000004dff3d723e */ /* 0x080fe200020004ff */
[----:B------:R-:W-:Y:S01]  /*6620*/  HADD2.F32 R47, -RZ, R49.H0_H0 ;  /* 0x20000031ff2f7230 */ /* 0x000fe20000004100 */
[----:B------:R-:W-:Y:S01]  /*6630*/  F2FP.F16.E5M2.UNPACK_B R63, R77.H1 ;  /* 0x0000004dff3f723e */ /* 0x000fe200030004ff */
[----:B------:R-:W-:Y:S01]  /*6640*/  HADD2.F32 R60, -RZ, R57.H1_H1 ;  /* 0x30000039ff3c7230 */ /* 0x000fe20000004100 */
[-C--:B------:R-:W-:Y:S01]  /*6650*/  F2FP.F16.E5M2.UNPACK_B R65, R78.reuse ;  /* 0x0000004eff41723e */ /* 0x080fe200020004ff */
[----:B------:R-:W-:Y:S01]  /*6660*/  HADD2.F32 R64, -RZ, R61.H1_H1 ;  /* 0x3000003dff407230 */ /* 0x000fe20000004100 */
[----:B------:R-:W-:Y:S01]  /*6670*/  F2FP.F16.E5M2.UNPACK_B R67, R78.H1 ;  /* 0x0000004eff43723e */ /* 0x000fe200030004ff */
[----:B------:R-:W-:Y:S01]  /*6680*/  HADD2.F32 R49, -RZ, R51.H0_H0 ;  /* 0x20000033ff317230 */ /* 0x000fe20000004100 */
[----:B------:R-:W-:Y:S01]  /*6690*/  ISETP.NE.AND P0, PT, R97, RZ, PT ;  /* 0x000000ff6100720c */ /* 0x000fe20003f05270 */
[----:B------:R-:W-:Y:S01]  /*66a0*/  HADD2.F32 R68, -RZ, R65.H1_H1 ;  /* 0x30000041ff447230 */ /* 0x000fe20000004100 */
[----:B------:R-:W-:Y:S01]  /*66b0*/  ISETP.NE.AND P6, PT, R102, RZ, PT ;  /* 0x000000ff6600720c */ /* 0x000fe20003fc5270 */
[----:B------:R-:W-:Y:S02]  /*66c0*/  HADD2.F32 R54, -RZ, R51.H1_H1 ;  /* 0x30000033ff367230 */ /* 0x000fe40000004100 */
[C---:B---3--:R-:W-:Y:S01]  /*66d0*/  FMUL R0, R38.reuse, R4 ;  /* 0x0000000426007220 */ /* 0x048fe20000400000 */
[C---:B------:R-:W-:Y:S01]  /*66e0*/  FMUL R2, R38.reuse, R5 ;  /* 0x0000000526027220 */ /* 0x040fe20000400000 */
[C---:B------:R-:W-:Y:S01]  /*66f0*/  FMUL R4, R38.reuse, R8 ;  /* 0x0000000826047220 */ /* 0x040fe20000400000 */
[C---:B------:R-:W-:Y:S01]  /*6700*/  FMUL R5, R38.reuse, R9 ;  /* 0x0000000926057220 */ /* 0x040fe20000400000 */
[C---:B------:R-:W-:Y:S01]  /*6710*/  FFMA R0, R41.reuse, R40, R0 ;  /* 0x0000002829007223 */ /* 0x040fe20000000000 */
[C---:B------:R-:W-:Y:S01]  /*6720*/  FFMA R2, R41.reuse, R42, R2 ;  /* 0x0000002a29027223 */ /* 0x040fe20000000002 */
[C---:B------:R-:W-:Y:S01]  /*6730*/  FMUL R8, R38.reuse, R12 ;  /* 0x0000000c26087220 */ /* 0x040fe20000400000 */
[C---:B------:R-:W-:Y:S01]  /*6740*/  FMUL R9, R38.reuse, R13 ;  /* 0x0000000d26097220 */ /* 0x040fe20000400000 */
[----:B------:R-:W-:Y:S02]  /*6750*/  HADD2.F32 R51, -RZ, R53.H0_H0 ;  /* 0x20000035ff337230 */ /* 0x000fe40000004100 */
[C---:B------:R-:W-:Y:S01]  /*6760*/  FMUL R12, R38.reuse, R16 ;  /* 0x00000010260c7220 */ /* 0x040fe20000400000 */
        /* <DEDUP_REMOVED lines=13> */
[C---:B------:R-:W-:Y:S01]  /*6840*/  FFMA R3, R41.reuse, R44, R3 ;  /* 0x0000002c29037223 */ /* 0x040fe20000000003 */
[----:B------:R-:W-:Y:S01]  /*6850*/  F2FP.F16.E5M2.UNPACK_B R40, R79 ;  /* 0x0000004fff28723e */ /* 0x000fe200020004ff */
[C---:B------:R-:W-:Y:S01]  /*6860*/  FFMA R7, R41.reuse, R46, R7 ;  /* 0x0000002e29077223 */ /* 0x040fe20000000007 */
[C---:B------:R-:W-:Y:S01]  /*6870*/  FFMA R4, R41.reuse, R43, R4 ;  /* 0x0000002b29047223 */ /* 0x040fe20000000004 */
[----:B------:R-:W-:Y:S01]  /*6880*/  F2FP.F16.E5M2.UNPACK_B R42, R79.H1 ;  /* 0x0000004fff2a723e */ /* 0x000fe200030004ff */
[C---:B------:R-:W-:Y:S01]  /*6890*/  FFMA R5, R41.reuse, R48, R5 ;  /* 0x0000003029057223 */ /* 0x040fe20000000005 */
[----:B------:R-:W-:Y:S01]  /*68a0*/  FFMA R6, R41, R45, R6 ;  /* 0x0000002d29067223 */ /* 0x000fe20000000006 */
[----:B------:R-:W-:Y:S01]  /*68b0*/  F2FP.SATFINITE.E5M2.F32.PACK_AB_MERGE_C R99, R7, R3, RZ ;  /* 0x000000030763723e */ /* 0x000fe200048060ff */
[C---:B------:R-:W-:Y:S01]  /*68c0*/  FFMA R11, R41.reuse, R50, R11 ;  /* 0x00000032290b7223 */ /* 0x040fe2000000000b */
[C---:B------:R-:W-:Y:S01]  /*68d0*/  FFMA R8, R41.reuse, R47, R8 ;  /* 0x0000002f29087223 */ /* 0x040fe20000000008 */
[----:B------:R-:W-:Y:S01]  /*68e0*/  FMUL R10, R38, R14 ;  /* 0x0000000e260a7220 */ /* 0x000fe20000400000 */
[----:B------:R-:W-:Y:S01]  /*68f0*/  F2FP.SATFINITE.E5M2.F32.PACK_AB_MERGE_C R104, R2, R0, R99 ;  /* 0x000000000268723e */ /* 0x000fe20004806063 */
[----:B------:R-:W-:Y:S01]  /*6900*/  FFMA R9, R41, R52, R9 ;  /* 0x0000003429097223 */ /* 0x000fe20000000009 */
[----:B------:R-:W-:Y:S01]  /*6910*/  F2FP.SATFINITE.E5M2.F32.PACK_AB_MERGE_C R105, R11, R6, RZ ;  /* 0x000000060b69723e */ /* 0x000fe200048060ff */
[----:B------:R-:W-:Y:S01]  /*6920*/  FFMA R10, R41, R49, R10 ;  /* 0x00000031290a7223 */ /* 0x000fe2000000000a */
[----:B------:R-:W-:Y:S01]  /*6930*/  IADD3 R99, PT, PT, R112, R103, RZ ;  /* 0x0000006770637210 */ /* 0x000fe20007ffe0ff */
[C---:B------:R-:W-:Y:S01]  /*6940*/  FMUL R15, R38.reuse, R15 ;  /* 0x0000000f260f7220 */ /* 0x040fe20000400000 */
[--C-:B------:R-:W-:Y:S01]  /*6950*/  HADD2.F32 R53, -RZ, R55.reuse.H0_H0 ;  /* 0x20000037ff357230 */ /* 0x100fe20000004100 */
[----:B------:R-:W-:Y:S01]  /*6960*/  F2FP.SATFINITE.E5M2.F32.PACK_AB_MERGE_C R105, R5, R4, R105 ;  /* 0x000000040569723e */ /* 0x000fe20004806069 */
[----:B------:R-:W-:Y:S02]  /*6970*/  HADD2.F32 R58, -RZ, R55.H1_H1 ;  /* 0x30000037ff3a7230 */ /* 0x000fe40000004100 */
[C---:B------:R-:W-:Y:S01]  /*6980*/  FFMA R15, R41.reuse, R54, R15 ;  /* 0x00000036290f7223 */ /* 0x040fe2000000000f */
[C---:B------:R-:W-:Y:S01]  /*6990*/  FFMA R12, R41.reuse, R51, R12 ;  /* 0x00000033290c7223 */ /* 0x040fe2000000000c */
[C---:B------:R-:W-:Y:S01]  /*69a0*/  FFMA R13, R41.reuse, R56, R13 ;  /* 0x00000038290d7223 */ /* 0x040fe2000000000d */
[----:B------:R-:W-:Y:S02]  /*69b0*/  HADD2.F32 R55, -RZ, R57.H0_H0 ;  /* 0x20000039ff377230 */ /* 0x000fe40000004100 */
[C---:B------:R-:W-:Y:S01]  /*69c0*/  FMUL R14, R38.reuse, R18 ;  /* 0x00000012260e7220 */ /* 0x040fe20000400000 */
[C---:B------:R-:W-:Y:S01]  /*69d0*/  FMUL R19, R38.reuse, R19 ;  /* 0x0000001326137220 */ /* 0x040fe20000400000 */
[--C-:B------:R-:W-:Y:S02]  /*69e0*/  HADD2.F32 R57, -RZ, R59.reuse.H0_H0 ;  /* 0x2000003bff397230 */ /* 0x100fe40000004100 */
[C---:B------:R-:W-:Y:S01]  /*69f0*/  FMUL R18, R38.reuse, R22 ;  /* 0x0000001626127220 */ /* 0x040fe20000400000 */
[C---:B------:R-:W-:Y:S01]  /*6a00*/  FFMA R14, R41.reuse, R53, R14 ;  /* 0x00000035290e7223 */ /* 0x040fe2000000000e */
[----:B------:R-:W-:Y:S02]  /*6a10*/  HADD2.F32 R62, -RZ, R59.H1_H1 ;  /* 0x3000003bff3e7230 */ /* 0x000fe40000004100 */
[C---:B------:R-:W-:Y:S01]  /*6a20*/  FFMA R19, R41.reuse, R58, R19 ;  /* 0x0000003a29137223 */ /* 0x040fe20000000013 */
[----:B------:R-:W-:Y:S02]  /*6a30*/  HADD2.F32 R59, -RZ, R61.H0_H0 ;  /* 0x2000003dff3b7230 */ /* 0x000fe40000004100 */
[C---:B------:R-:W-:Y:S01]  /*6a40*/  FMUL R23, R38.reuse, R23 ;  /* 0x0000001726177220 */ /* 0x040fe20000400000 */
[C---:B------:R-:W-:Y:S01]  /*6a50*/  FFMA R16, R41.reuse, R55, R16 ;  /* 0x0000003729107223 */ /* 0x040fe20000000010 */
[C---:B------:R-:W-:Y:S01]  /*6a60*/  FFMA R17, R41.reuse, R60, R17 ;  /* 0x0000003c29117223 */ /* 0x040fe20000000011 */
[--C-:B------:R-:W-:Y:S02]  /*6a70*/  HADD2.F32 R61, -RZ, R63.reuse.H0_H0 ;  /* 0x2000003fff3d7230 */ /* 0x100fe40000004100 */
[C---:B------:R-:W-:Y:S01]  /*6a80*/  FFMA R18, R41.reuse, R57, R18 ;  /* 0x0000003929127223 */ /* 0x040fe20000000012 */
[----:B------:R-:W-:Y:S02]  /*6a90*/  HADD2.F32 R66, -RZ, R63.H1_H1 ;  /* 0x3000003fff427230 */ /* 0x000fe40000004100 */
[C---:B------:R-:W-:Y:S01]  /*6aa0*/  FMUL R22, R38.reuse, R26 ;  /* 0x0000001a26167220 */ /* 0x040fe20000400000 */
[----:B------:R-:W-:Y:S02]  /*6ab0*/  HADD2.F32 R63, -RZ, R65.H0_H0 ;  /* 0x20000041ff3f7230 */ /* 0x000fe40000004100 */
[C---:B------:R-:W-:Y:S01]  /*6ac0*/  FFMA R23, R41.reuse, R62, R23 ;  /* 0x0000003e29177223 */ /* 0x040fe20000000017 */
[C---:B------:R-:W-:Y:S01]  /*6ad0*/  FMUL R27, R38.reuse, R27 ;  /* 0x0000001b261b7220 */ /* 0x040fe20000400000 */
[C---:B------:R-:W-:Y:S01]  /*6ae0*/  FFMA R20, R41.reuse, R59, R20 ;  /* 0x0000003b29147223 */ /* 0x040fe20000000014 */
[C---:B------:R-:W-:Y:S01]  /*6af0*/  FFMA R21, R41.reuse, R64, R21 ;  /* 0x0000004029157223 */ /* 0x040fe20000000015 */
[--C-:B------:R-:W-:Y:S02]  /*6b00*/  HADD2.F32 R65, -RZ, R67.reuse.H0_H0 ;  /* 0x20000043ff417230 */ /* 0x100fe40000004100 */
[C---:B------:R-:W-:Y:S01]  /*6b10*/  FFMA R22, R41.reuse, R61, R22 ;  /* 0x0000003d29167223 */ /* 0x040fe20000000016 */
[----:B------:R-:W-:Y:S02]  /*6b20*/  HADD2.F32 R70, -RZ, R67.H1_H1 ;  /* 0x30000043ff467230 */ /* 0x000fe40000004100 */
[C---:B------:R-:W-:Y:S01]  /*6b30*/  FMUL R26, R38.reuse, R30 ;  /* 0x0000001e261a7220 */ /* 0x040fe20000400000 */
[--C-:B------:R-:W-:Y:S02]  /*6b40*/  HADD2.F32 R67, -RZ, R40.reuse.H0_H0 ;  /* 0x20000028ff437230 */ /* 0x100fe40000004100 */
[C---:B------:R-:W-:Y:S01]  /*6b50*/  FFMA R27, R41.reuse, R66, R27 ;  /* 0x00000042291b7223 */ /* 0x040fe2000000001b */
[C---:B------:R-:W-:Y:S01]  /*6b60*/  FMUL R31, R38.reuse, R31 ;  /* 0x0000001f261f7220 */ /* 0x040fe20000400000 */
[C---:B------:R-:W-:Y:S01]  /*6b70*/  FFMA R24, R41.reuse, R63, R24 ;  /* 0x0000003f29187223 */ /* 0x040fe20000000018 */
[----:B------:R-:W-:Y:S02]  /*6b80*/  HADD2.F32 R40, -RZ, R40.H1_H1 ;  /* 0x30000028ff287230 */ /* 0x000fe40000004100 */
[C---:B------:R-:W-:Y:S01]  /*6b90*/  FFMA R25, R41.reuse, R68, R25 ;  /* 0x0000004429197223 */ /* 0x040fe20000000019 */
[--C-:B------:R-:W-:Y:S02]  /*6ba0*/  HADD2.F32 R69, -RZ, R42.reuse.H0_H0 ;  /* 0x2000002aff457230 */ /* 0x100fe40000004100 */
[C---:B------:R-:W-:Y:S01]  /*6bb0*/  FFMA R26, R41.reuse, R65, R26 ;  /* 0x00000041291a7223 */ /* 0x040fe2000000001a */
[----:B------:R-:W-:Y:S02]  /*6bc0*/  HADD2.F32 R42, -RZ, R42.H1_H1 ;  /* 0x3000002aff2a7230 */ /* 0x000fe40000004100 */
[C---:B------:R-:W-:Y:S01]  /*6bd0*/  FMUL R30, R38.reuse, R34 ;  /* 0x00000022261e7220 */ /* 0x040fe20000400000 */
[----:B------:R-:W-:Y:S01]  /*6be0*/  FFMA R31, R41, R70, R31 ;  /* 0x00000046291f7223 */ /* 0x000fe2000000001f */
[----:B------:R-:W-:Y:S01]  /*6bf0*/  FMUL R35, R38, R35 ;  /* 0x0000002326237220 */ /* 0x000fe20000400000 */
[----:B------:R-:W-:Y:S01]  /*6c00*/  F2FP.SATFINITE.E5M2.F32.PACK_AB_MERGE_C R106, R15, R10, RZ ;  /* 0x0000000a0f6a723e */ /* 0x000fe200048060ff */
[----:B------:R-:W-:Y:S01]  /*6c10*/  FFMA R28, R41, R67, R28 ;  /* 0x00000043291c7223 */ /* 0x000fe2000000001c */
[----:B------:R-:W-:Y:S01]  /*6c20*/  F2FP.SATFINITE.E5M2.F32.PACK_AB_MERGE_C R107, R19, R14, RZ ;  /* 0x0000000e136b723e */ /* 0x000fe200048060ff */
[C---:B------:R-:W-:Y:S01]  /*6c30*/  FFMA R29, R41.reuse, R40, R29 ;  /* 0x00000028291d7223 */ /* 0x040fe2000000001d */
[C---:B------:R-:W-:Y:S01]  /*6c40*/  FFMA R30, R41.reuse, R69, R30 ;  /* 0x00000045291e7223 */ /* 0x040fe2000000001e */
[----:B------:R-:W-:Y:S01]  /*6c50*/  FFMA R35, R41, R42, R35 ;  /* 0x0000002a29237223 */ /* 0x000fe20000000023 */
[----:B------:R-:W-:Y:S02]  /*6c60*/  F2FP.SATFINITE.E5M2.F32.PACK_AB_MERGE_C R106, R9, R8, R106 ;  /* 0x00000008096a723e */ /* 0x000fe4000480606a */
[----:B------:R-:W-:Y:S02]  /*6c70*/  F2FP.SATFINITE.E5M2.F32.PACK_AB_MERGE_C R107, R13, R12, R107 ;  /* 0x0000000c0d6b723e */ /* 0x000fe4000480606b */
[----:B------:R-:W-:Y:S02]  /*6c80*/  F2FP.SATFINITE.E5M2.F32.PACK_AB_MERGE_C R108, R23, R18, RZ ;  /* 0x00000012176c723e */ /* 0x000fe400048060ff */
[----:B------:R-:W-:Y:S01]  /*6c90*/  F2FP.SATFINITE.E5M2.F32.PACK_AB_MERGE_C R109, R27, R22, RZ ;  /* 0x000000161b6d723e */ /* 0x000fe200048060ff */
[----:B------:R1:W-:Y:S01]  /*6ca0*/  STS.128 [R84+UR44+0x4200], R104 ;  /* 0x0042006854007988 */ /* 0x0003e20008000c2c */
[----:B------:R-:W-:Y:S02]  /*6cb0*/  F2FP.SATFINITE.E5M2.F32.PACK_AB_MERGE_C R113, R31, R26, RZ ;  /* 0x0000001a1f71723e */ /* 0x000fe400048060ff */
[----:B------:R-:W-:Y:S02]  /*6cc0*/  F2FP.SATFINITE.E5M2.F32.PACK_AB_MERGE_C R114, R35, R30, RZ ;  /* 0x0000001e2372723e */ /* 0x000fe400048060ff */
[----:B------:R-:W-:Y:S02]  /*6cd0*/  F2FP.SATFINITE.E5M2.F32.PACK_AB_MERGE_C R108, R17, R16, R108 ;  /* 0x00000010116c723e */ /* 0x000fe4000480606c */
[----:B------:R-:W-:Y:S02]  /*6ce0*/  F2FP.SATFINITE.E5M2.F32.PACK_AB_MERGE_C R109, R21, R20, R109 ;  /* 0x00000014156d723e */ /* 0x000fe4000480606d */
[----:B------:R-:W-:Y:S02]  /*6cf0*/  F2FP.SATFINITE.E5M2.F32.PACK_AB_MERGE_C R110, R25, R24, R113 ;  /* 0x00000018196e723e */ /* 0x000fe40004806071 */
[----:B------:R-:W-:Y:S02]  /*6d00*/  F2FP.SATFINITE.E5M2.F32.PACK_AB_MERGE_C R111, R29, R28, R114 ;  /* 0x0000001c1d6f723e */ /* 0x000fe40004806072 */
[----:B------:R-:W-:Y:S02]  /*6d10*/  LEA R112, R93, UR44, 0x3 ;  /* 0x0000002c5d707c11 */ /* 0x000fe4000f8e18ff */
[----:B------:R-:W-:Y:S01]  /*6d20*/  @P6 SHF.L.U32 R113, R91, 0x1f, RZ ;  /* 0x0000001f5b716819 */ /* 0x000fe200000006ff */
[----:B------:R1:W-:Y:S01]  /*6d30*/  STS.128 [R99+0x4210], R108 ;  /* 0x0042106c63007388 */ /* 0x0003e20000000c00 */
[----:B------:R-:W-:Y:S01]  /*6d40*/  @!PT LDS RZ, [RZ] ;  /* 0x00000000fffff984 */ /* 0x000fe20000000800 */
[----:B------:R-:W-:Y:S01]  /*6d50*/  @!PT LDS RZ, [RZ] ;  /* 0x00000000fffff984 */ /* 0x000fe20000000800 */
[----:B------:R-:W-:Y:S01]  /*6d60*/  @!PT LDS RZ, [RZ] ;  /* 0x00000000fffff984 */ /* 0x000fe20000000800 */
[----:B------:R-:W-:Y:S01]  /*6d70*/  @!PT LDS RZ, [RZ] ;  /* 0x00000000fffff984 */ /* 0x000fe20000000800 */
[----:B------:R2:W-:Y:S07]  /*6d80*/  MEMBAR.ALL.CTA ;  /* 0x0000000000007992 */ /* 0x0005ee0000008000 */
[----:B--2---:R-:W2:Y:S02]  /*6d90*/  FENCE.VIEW.ASYNC.S ;  /* 0x00000000000073c6 */ /* 0x004ea40000000000 */
[----:B--2---:R-:W-:Y:S06]  /*6da0*/  BAR.SYNC.DEFER_BLOCKING 0x1, 0x80 ;  /* 0x0042000000007b1d */ /* 0x004fec0000010000 */
[----:B------:R-:W-:Y:S05]  /*6db0*/  @P0 BRA `(.L_x_107) ;  /* 0x0000000000280947 */ /* 0x000fea0003800000 */
[----:B------:R-:W-:Y:S01]  /*6dc0*/  UIADD3 UR4, UPT, UPT, UR44, 0x4200, URZ ;  /* 0x000042002c047890 */ /* 0x000fe2000fffe0ff */
[----:B------:R-:W-:Y:S05]  /*6dd0*/  UMOV UR51, UR36 ;  /* 0x0000002400337c82 */ /* 0x000fea0008000000 */
[----:B------:R-:W-:Y:S01]  /*6de0*/  MOV R96, UR4 ;  /* 0x0000000400607c02 */ /* 0x000fe20008000f00 */
[----:B------:R-:W-:Y:S03]  /*6df0*/  UIADD3 UR4, UP0, UPT, UR62, 0x680, URZ ;  /* 0x000006803e047890 */ /* 0x000fe6000ff1e0ff */
[----:B------:R-:W-:Y:S01]  /*6e00*/  R2UR UR48, R96 ;  /* 0x00000000603072ca */ /* 0x000fe200000e0000 */
[----:B------:R-:W-:Y:S11]  /*6e10*/  UIADD3.X UR5, UPT, UPT, URZ, UR63, URZ, UP0, !UPT ;  /* 0x0000003fff057290 */ /* 0x000ff600087fe4ff */
[----:B------:R-:W-:Y:S01]  /*6e20*/  @!UPT UIADD3 URZ, UPT, UPT, URZ, URZ, URZ ;  /* 0x000000fffffff290 */ /* 0x000fe2000fffe0ff */
[----:B------:R2:W-:Y:S01]  /*6e30*/  UTMASTG.3D [UR48], [UR4] ;  /* 0x00000030040073b5 */ /* 0x0005e20008010000 */
[----:B------:R0:W-:Y:S01]  /*6e40*/  UTMACMDFLUSH ;  /* 0x00000000000079b7 */ /* 0x0001e20000000000 */
[----:B--2---:R-:W-:Y:S04]  /*6e50*/  DEPBAR.LE SB0, 0x1 ;  /* 0x000080400000791a */ /* 0x004fe80000000000 */
.L_x_107:
[----:B------:R-:W-:Y:S05]  /*6e60*/  BSYNC.RECONVERGENT B0 ;  /* 0x0000000000007941 */ /* 0x000fea0003800200 */
.L_x_106:
[----:B------:R-:W-:Y:S06]  /*6e70*/  BAR.SYNC.DEFER_BLOCKING 0x1, 0x80 ;  /* 0x0042000000007b1d */ /* 0x000fec0000010000 */
[----:B------:R-:W2:Y:S01]  /*6e80*/  @P6 SYNCS.PHASECHK.TRANS64.TRYWAIT P0, [R112+URZ+0x50], R113 ;  /* 0x00005071700065a7 */ /* 0x000ea200080011ff */
[----:B------:R-:W-:Y:S01]  /*6e90*/  BSSY B1, `(.L_x_108) ;  /* 0x0000020000017945 */ /* 0x000fe20003800000 */
[----:B--2---:R-:W-:Y:S03]  /*6ea0*/  @P6 SEL R100, RZ, 0x1, !P0 ;  /* 0x00000001ff646807 */ /* 0x004fe60004000000 */
[----:B------:R-:W-:Y:S05]  /*6eb0*/  @!P6 BRA `(.L_x_109) ;  /* 0x000000000074e947 */ /* 0x000fea0003800000 */
[----:B------:R-:W-:Y:S01]  /*6ec0*/  ISETP.NE.AND P1, PT, R101, RZ, PT ;  /* 0x000000ff6500720c */ /* 0x000fe20003f25270 */
[----:B------:R-:W2:Y:S01]  /*6ed0*/  S2R R0, SR_CgaCtaId ;  /* 0x0000000000007919 */ /* 0x000ea20000008800 */
[----:B------:R-:W-:Y:S01]  /*6ee0*/  ISETP.NE.AND P0, PT, R100, RZ, PT ;  /* 0x000000ff6400720c */ /* 0x000fe20003f05270 */
[----:B------:R-:W-:Y:S10]  /*6ef0*/  BSSY B0, `(.L_x_110) ;  /* 0x0000008000007945 */ /* 0x000ff40003800000 */
[----:B------:R-:W-:Y:S05]  /*6f00*/  @P1 IMAD R2, R93, 0x1000, R84 ;  /* 0x000010005d021824 */ /* 0x000fea00078e0254 */
[----:B------:R-:W-:Y:S05]  /*6f10*/  @P1 IADD3 R4, PT, PT, R2, UR44, RZ ;  /* 0x0000002c02041c10 */ /* 0x000fea000fffe0ff */
[----:B------:R-:W-:Y:S01]  /*6f20*/  @P1 IMAD.IADD R4, R4, 0x1, R103 ;  /* 0x0000000104041824 */ /* 0x000fe200078e0267 */
[----:B------:R-:W-:Y:S06]  /*6f30*/  @P0 BRA `(.L_x_111) ;  /* 0x00000000000c0947 */ /* 0x000fec0003800000 */
[----:B------:R-:W-:Y:S04]  /*6f40*/  SHF.L.U32 R3, R91, 0x1f, RZ ;  /* 0x0000001f5b037819 */ /* 0x000fe800000006ff */
[----:B------:R-:W3:Y:S02]  /*6f50*/  SYNCS.PHASECHK.TRANS64.TRYWAIT P0, [R112+URZ+0x50], R3 ;  /* 0x00005003700075a7 */ /* 0x000ee400080011ff */
[----:B---3--:R-:W-:Y:S05]  /*6f60*/  @!P0 BRA `(.L_x_112) ;  /* 0x0000003000dc8947 */ /* 0x008fea0003800000 */
.L_x_111:
[----:B------:R-:W-:Y:S05]  /*6f70*/  BSYNC B0 ;  /* 0x0000000000007941 */ /* 0x000fea0003800000 */
.L_x_110:
[----:B------:R-:W-:Y:S01]  /*6f80*/  ISETP.NE.AND P0, PT, R101, RZ, PT ;  /* 0x000000ff6500720c */ /* 0x000fe20003f05270 */
[----:B---3--:R-:W-:Y:S02]  /*6f90*/  VIADD R3, R112, 0x70 ;  /* 0x0000007070037836 */ /* 0x008fe40000000000 */
[----:B------:R-:W-:Y:S03]  /*6fa0*/  VIADD R93, R93, 0x1 ;  /* 0x000000015d5d7836 */ /* 0x000fe60000000000 */
[----:B--2---:R-:W-:Y:S07]  /*6fb0*/  PRMT R0, R0, 0x654, R3 ;  /* 0x0000065400007816 */ /* 0x004fee0000000003 */
[----:B------:R2:W3:Y:S04]  /*6fc0*/  @P0 LDS.128 R72, [R2+UR44+0x200] ;  /* 0x0002002c02480984 */ /* 0x0004e80008000c00 */
[----:B------:R2:W4:Y:S01]  /*6fd0*/  @P0 LDS.128 R76, [R4+0x210] ;  /* 0x00021000044c0984 */ /* 0x0005220000000c00 */
        /* <DEDUP_REMOVED lines=10> */
[----:B--23--:R-:W-:Y:S02]  /*7080*/  LOP3.LUT R91, R91, R0, RZ, 0x3c, !PT ;  /* 0x000000005b5b7212 */ /* 0x00cfe400078e3cff */
.L_x_109:
[----:B------:R-:W-:Y:S05]  /*7090*/  BSYNC B1 ;  /* 0x0000000000017941 */ /* 0x000fea0003800000 */
.L_x_108:
[----:B------:R-:W-:Y:S05]  /*70a0*/  VIADD R3, R39, 0x40 ;  /* 0x0000004027037836 */ /* 0x000fea0000000000 */
[----:B------:R-:W-:Y:S04]  /*70b0*/  SHF.R.U32.HI R3, RZ, 0x15, R3 ;  /* 0x00000015ff037819 */ /* 0x000fe80000011603 */
[----:B------:R-:W-:Y:S11]  /*70c0*/  LOP3.LUT P0, RZ, R3, 0x3, R86, 0x48, !PT ;  /* 0x0000000303ff7812 */ /* 0x000ff60007804856 */
[----:B------:R-:W-:Y:S02]  /*70d0*/  @!UPT UIADD3 URZ, UPT, UPT, URZ, URZ, URZ ;  /* 0x000000fffffff290 */ /* 0x000fe4000fffe0ff */
[----:B------:R-:W-:Y:S05]  /*70e0*/  @!P0 BRA `(.L_x_113) ;  /* 0x0000000000408947 */ /* 0x000fea0003800000 */
[----:B------:R-:W2:Y:S01]  /*70f0*/  LDCU.64 UR8, c[0x4][0x78] ;  /* 0x01000f00ff0877ac */ /* 0x000ea20008000a00 */
[----:B------:R-:W-:Y:S01]  /*7100*/  MOV R3, 0x0 ;  /* 0x0000000000037802 */ /* 0x000fe20000000f00 */
[----:B------:R-:W-:Y:S02]  /*7110*/  HFMA2 R12, -RZ, RZ, 0, 5.9604644775390625e-08 ;  /* 0x00000001ff0c7431 */ /* 0x000fe400000001ff */
[----:B------:R-:W-:Y:S02]  /*7120*/  IMAD.MOV.U32 R8, RZ, RZ, 0x192 ;  /* 0x00000192ff087424 */ /* 0x000fe400078e00ff */
[----:B------:R-:W-:Y:S01]  /*7130*/  IMAD.MOV.U32 R13, RZ, RZ, RZ ;  /* 0x000000ffff0d7224 */ /* 0x000fe200078e00ff */
[----:B------:R-:W3:Y:S01]  /*7140*/  LDCU.64 UR6, c[0x4][0x80] ;  /* 0x01001000ff0677ac */ /* 0x000ee20008000a00 */
[----:B------:R-:W1:Y:S01]  /*7150*/  LDC.64 R2, c[0x4][R3] ;  /* 0x0100000003027b82 */ /* 0x000e620000000a00 */
[----:B------:R-:W5:Y:S01]  /*7160*/  LDCU.64 UR4, c[0x4][0x18] ;  /* 0x01000300ff0477ac */ /* 0x000f620008000a00 */
[----:B--2---:R-:W-:Y:S01]  /*7170*/  MOV R5, UR9 ;  /* 0x0000000900057c02 */ /* 0x004fe20008000f00 */
[----:B------:R-:W-:Y:S01]  /*7180*/  IMAD.U32 R4, RZ, RZ, UR8 ;  /* 0x00000008ff047e24 */ /* 0x000fe2000f8e00ff */
[----:B---3--:R-:W-:Y:S01]  /*7190*/  MOV R7, UR7 ;  /* 0x0000000700077c02 */ /* 0x008fe20008000f00 */
[----:B------:R-:W-:Y:S01]  /*71a0*/  IMAD.U32 R6, RZ, RZ, UR6 ;  /* 0x00000006ff067e24 */ /* 0x000fe2000f8e00ff */
[----:B-----5:R-:W-:Y:S01]  /*71b0*/  MOV R11, UR5 ;  /* 0x00000005000b7c02 */ /* 0x020fe20008000f00 */
[----:B------:R-:W-:Y:S02]  /*71c0*/  IMAD.U32 R10, RZ, RZ, UR4 ;  /* 0x00000004ff0a7e24 */ /* 0x000fe4000f8e00ff */
[----:B------:R-:W-:Y:S07]  /*71d0*/  LEPC R20, `(.L_x_113) ;  /* 0x000000001014794e */ /* 0x000fee0000000000 */
[----:B-1--4-:R-:W-:Y:S05]  /*71e0*/  CALL.ABS.NOINC R2 ;  /* 0x0000000002007343 */ /* 0x012fea0003c00000 */
.L_x_113:
        /* <DEDUP_REMOVED lines=14> */
[----:B------:R-:W-:Y:S01]  /*72d0*/  F2FP.F16.E5M2.UNPACK_B R54, R75 ;  /* 0x0000004bff36723e */ /* 0x000fe200020004ff */
[----:B------:R-:W-:Y:S01]  /*72e0*/  LDTM.16dp32bit_t0_t15.x32 R4, tmem[UR4+0x40] ;  /* 0x00004004000479ee */ /* 0x000fe20008a80000 */
[----:B------:R-:W2:Y:S01]  /*72f0*/  LDTM.16dp32bit_t16_t31.x32 R4, tmem[UR4+0x60] ;  /* 0x00006004000479ee */ /* 0x000ea20008aa0000 */
[----:B------:R-:W-:Y:S01]  /*7300*/  HADD2.F32 R46, -RZ, R46.H1_H1 ;  /* 0x3000002eff2e7230 */ /* 0x000fe20000004100 */
[----:B----4-:R-:W-:Y:S01]  /*7310*/  F2FP.F16.E5M2.UNPACK_B R58, R76 ;  /* 0x0000004cff3a723e */ /* 0x010fe200020004ff */
[--C-:B------:R-:W-:Y:S01]  /*7320*/  HADD2.F32 R49, -RZ, R50.reuse.H0_H0 ;  /* 0x20000032ff317230 */ /* 0x100fe20000004100 */
[----:B------:R-:W-:Y:S01]  /*7330*/  F2FP.F16.E5M2.UNPACK_B R62, R77 ;  /* 0x0000004dff3e723e */ /* 0x000fe200020004ff */
[----:B------:R-:W-:Y:S01]  /*7340*/  HADD2.F32 R50, -RZ, R50.H1_H1 ;  /* 0x30000032ff327230 */ /* 0x000fe20000004100 */
[----:B------:R-:W-:Y:S01]  /*7350*/  F2FP.F16.E5M2.UNPACK_B R66, R78 ;  /* 0x0000004eff42723e */ /* 0x000fe200020004ff */
[--C-:B------:R-:W-:Y:S01]  /*7360*/  HADD2.F32 R53, -RZ, R54.reuse.H0_H0 ;  /* 0x20000036ff357230 */ /* 0x100fe20000004100 */
[----:B------:R-:W-:Y:S01]  /*7370*/  F2FP.F16.E5M2.UNPACK_B R70, R79 ;  /* 0x0000004fff46723e */ /* 0x000fe200020004ff */
[----:B------:R-:W-:Y:S01]  /*7380*/  HADD2.F32 R54, -RZ, R54.H1_H1 ;  /* 0x30000036ff367230 */ /* 0x000fe20000004100 */
[----:B------:R-:W-:Y:S01]  /*7390*/  F2FP.F16.E5M2.UNPACK_B R56, R75.H1 ;  /* 0x0000004bff38723e */ /* 0x000fe200030004ff */
[--C-:B------:R-:W-:Y:S01]  /*73a0*/  HADD2.F32 R57, -RZ, R58.reuse.H0_H0 ;  /* 0x2000003aff397230 */ /* 0x100fe20000004100 */
[----:B------:R-:W-:Y:S01]  /*73b0*/  F2FP.F16.E5M2.UNPACK_B R60, R76.H1 ;  /* 0x0000004cff3c723e */ /* 0x000fe200030004ff */
[----:B------:R-:W-:Y:S01]  /*73c0*/  HADD2.F32 R58, -RZ, R58.H1_H1 ;  /* 0x3000003aff3a7230 */ /* 0x000fe20000004100 */
[----:B------:R-:W-:Y:S01]  /*73d0*/  F2FP.F16.E5M2.UNPACK_B R64, R77.H1 ;  /* 0x0000004dff40723e */ /* 0x000fe200030004ff */
[--C-:B------:R-:W-:Y:S01]  /*73e0*/  HADD2.F32 R61, -RZ, R62.reuse.H0_H0 ;  /* 0x2000003eff3d7230 */ /* 0x100fe20000004100 */
[----:B------:R-:W-:Y:S01]  /*73f0*/  F2FP.F16.E5M2.UNPACK_B R68, R78.H1 ;  /* 0x0000004eff44723e */ /* 0x000fe200030004ff */
[----:B------:R-:W-:Y:S01]  /*7400*/  HADD2.F32 R62, -RZ, R62.H1_H1 ;  /* 0x3000003eff3e7230 */ /* 0x000fe20000004100 */
[----:B------:R-:W-:Y:S01]  /*7410*/  ISETP.NE.AND P0, PT, R97, RZ, PT ;  /* 0x000000ff6100720c */ /* 0x000fe20003f05270 */
[--C-:B------:R-:W-:Y:S01]  /*7420*/  HADD2.F32 R65, -RZ, R66.reuse.H0_H0 ;  /* 0x20000042ff417230 */ /* 0x100fe20000004100 */
[----:B------:R-:W-:Y:S01]  /*7430*/  ISETP.NE.AND P6, PT, R102, RZ, PT ;  /* 0x000000ff6600720c */ /* 0x000fe20003fc5270 */
[----:B------:R-:W-:Y:S02]  /*7440*/  HADD2.F32 R66, -RZ, R66.H1_H1 ;  /* 0x30000042ff427230 */ /* 0x000fe40000004100 */
[--C-:B------:R-:W-:Y:S02]  /*7450*/  HADD2.F32 R69, -RZ, R70.reuse.H0_H0 ;  /* 0x20000046ff457230 */ /* 0x100fe40000004100 */
[C---:B--2---:R-:W-:Y:S01]  /*7460*/  FMUL R0, R38.reuse, R4 ;  /* 0x0000000426007220 */ /* 0x044fe20000400000 */
[C---:B------:R-:W-:Y:S01]  /*7470*/  FMUL R2, R38.reuse, R5 ;  /* 0x0000000526027220 */ /* 0x040fe20000400000 */
[C---:B------:R-:W-:Y:S01]  /*7480*/  FMUL R4, R38.reuse, R8 ;  /* 0x0000000826047220 */ /* 0x040fe20000400000 */
[C---:B------:R-:W-:Y:S01]  /*7490*/  FMUL R5, R38.reuse, R9 ;  /* 0x0000000926057220 */ /* 0x040fe20000400000 */
[C---:B------:R-:W-:Y:S01]  /*74a0*/  FFMA R0, R41.reuse, R40, R0 ;  /* 0x0000002829007223 */ /* 0x040fe20000000000 */
[C---:B------:R-:W-:Y:S01]  /*74b0*/  FFMA R2, R41.reuse, R43, R2 ;  /* 0x0000002b29027223 */ /* 0x040fe20000000002 */
        /* <DEDUP_REMOVED lines=10> */
[----:B------:R-:W-:Y:S02]  /*7560*/  HADD2.F32 R70, -RZ, R70.H1_H1 ;  /* 0x30000046ff467230 */ /* 0x000fe40000004100 */
[C---:B------:R-:W-:Y:S01]  /*7570*/  FMUL R28, R38.reuse, R32 ;  /* 0x00000020261c7220 */ /* 0x040fe20000400000 */
[C---:B------:R-:W-:Y:S01]  /*7580*/  FMUL R29, R38.reuse, R33 ;  /* 0x00000021261d7220 */ /* 0x040fe20000400000 */
[C---:B------:R-:W-:Y:S01]  /*7590*/  FMUL R3, R38.reuse, R6 ;  /* 0x0000000626037220 */ /* 0x040fe20000400000 */
[C---:B------:R-:W-:Y:S01]  /*75a0*/  FMUL R7, R38.reuse, R7 ;  /* 0x0000000726077220 */ /* 0x040fe20000400000 */
[--C-:B------:R-:W-:Y:S02]  /*75b0*/  HADD2.F32 R47, -RZ, R48.reuse.H0_H0 ;  /* 0x20000030ff2f7230 */ /* 0x100fe40000004100 */
[C---:B------:R-:W-:Y:S01]  /*75c0*/  FMUL R6, R38.reuse, R10 ;  /* 0x0000000a26067220 */ /* 0x040fe20000400000 */
[C---:B------:R-:W-:Y:S01]  /*75d0*/  FFMA R3, R41.reuse, R42, R3 ;  /* 0x0000002a29037223 */ /* 0x040fe20000000003 */
[----:B------:R-:W-:Y:S02]  /*75e0*/  HADD2.F32 R48, -RZ, R48.H1_H1 ;  /* 0x30000030ff307230 */ /* 0x000fe40000004100 */
[C---:B------:R-:W-:Y:S01]  /*75f0*/  FFMA R7, R41.reuse, R44, R7 ;  /* 0x0000002c29077223 */ /* 0x040fe20000000007 */
[C---:B------:R-:W-:Y:S01]  /*7600*/  FFMA R4, R41.reuse, R45, R4 ;  /* 0x0000002d29047223 */ /* 0x040fe20000000004 */
[C---:B------:R-:W-:Y:S01]  /*7610*/  FFMA R5, R41.reuse, R46, R5 ;  /* 0x0000002e29057223 */ /* 0x040fe20000000005 */
[----:B------:R-:W-:Y:S01]  /*7620*/  FFMA R6, R41, R47, R6 ;  /* 0x0000002f29067223 */ /* 0x000fe20000000006 */
[----:B------:R-:W-:Y:S01]  /*7630*/  FMUL R11, R38, R11 ;  /* 0x0000000b260b7220 */ /* 0x000fe20000400000 */
[----:B------:R-:W-:Y:S01]  /*7640*/  F2FP.F16.E5M2.UNPACK_B R40, R79.H1 ;  /* 0x0000004fff28723e */ /* 0x000fe200030004ff */
[--C-:B------:R-:W-:Y:S01]  /*7650*/  HADD2.F32 R51, -RZ, R52.reuse.H0_H0 ;  /* 0x20000034ff337230 */ /* 0x100fe20000004100 */
[----:B-1----:R-:W-:Y:S01]  /*7660*/  F2FP.SATFINITE.E5M2.F32.PACK_AB_MERGE_C R105, R7, R3, RZ ;  /* 0x000000030769723e */ /* 0x002fe200048060ff */
[C---:B------:R-:W-:Y:S01]  /*7670*/  FFMA R11, R41.reuse, R48, R11 ;  /* 0x00000030290b7223 */ /* 0x040fe2000000000b */
[C---:B------:R-:W-:Y:S01]  /*7680*/  FFMA R8, R41.reuse, R49, R8 ;  /* 0x0000003129087223 */ /* 0x040fe20000000008 */
[----:B------:R-:W-:Y:S01]  /*7690*/  FFMA R9, R41, R50, R9 ;  /* 0x0000003229097223 */ /* 0x000fe20000000009 */
[----:B------:R-:W-:Y:S01]  /*76a0*/  F2FP.SATFINITE.E5M2.F32.PACK_AB_MERGE_C R104, R2, R0, R105 ;  /* 0x000000000268723e */ /* 0x000fe20004806069 */
[----:B------:R-:W-:Y:S01]  /*76b0*/  HADD2.F32 R52, -RZ, R52.H1_H1 ;  /* 0x30000034ff347230 */ /* 0x000fe20000004100 */
[----:B------:R-:W-:Y:S01]  /*76c0*/  F2FP.SATFINITE.E5M2.F32.PACK_AB_MERGE_C R106, R11, R6, RZ ;  /* 0x000000060b6a723e */ /* 0x000fe200048060ff */
[C---:B------:R-:W-:Y:S01]  /*76d0*/  FMUL R10, R38.reuse, R14 ;  /* 0x0000000e260a7220 */ /* 0x040fe20000400000 */
[C---:B------:R-:W-:Y:S01]  /*76e0*/  FMUL R15, R38.reuse, R15 ;  /* 0x0000000f260f7220 */ /* 0x040fe20000400000 */
[--C-:B------:R-:W-:Y:S01]  /*76f0*/  HADD2.F32 R55, -RZ, R56.reuse.H0_H0 ;  /* 0x20000038ff377230 */ /* 0x100fe20000004100 */
[----:B------:R-:W-:Y:S01]  /*7700*/  F2FP.SATFINITE.E5M2.F32.PACK_AB_MERGE_C R105, R5, R4, R106 ;  /* 0x000000040569723e */ /* 0x000fe2000480606a */
[C---:B------:R-:W-:Y:S01]  /*7710*/  FFMA R10, R41.reuse, R51, R10 ;  /* 0x00000033290a7223 */ /* 0x040fe2000000000a */
[C---:B------:R-:W-:Y:S01]  /*7720*/  FFMA R15, R41.reuse, R52, R15 ;  /* 0x00000034290f7223 */ /* 0x040fe2000000000f */
[C---:B------:R-:W-:Y:S01]  /*7730*/  FFMA R12, R41.reuse, R53, R12 ;  /* 0x00000035290c7223 */ /* 0x040fe2000000000c */
[C---:B------:R-:W-:Y:S01]  /*7740*/  FFMA R13, R41.reuse, R54, R13 ;  /* 0x00000036290d7223 */ /* 0x040fe2000000000d */
[----:B------:R-:W-:Y:S02]  /*7750*/  HADD2.F32 R56, -RZ, R56.H1_H1 ;  /* 0x30000038ff387230 */ /* 0x000fe40000004100 */
[C---:B------:R-:W-:Y:S01]  /*7760*/  FMUL R14, R38.reuse, R18 ;  /* 0x00000012260e7220 */ /* 0x040fe20000400000 */
[C---:B------:R-:W-:Y:S01]  /*7770*/  FMUL R19, R38.reuse, R19 ;  /* 0x0000001326137220 */ /* 0x040fe20000400000 */
[--C-:B------:R-:W-:Y:S02]  /*7780*/  HADD2.F32 R59, -RZ, R60.reuse.H0_H0 ;  /* 0x2000003cff3b7230 */ /* 0x100fe40000004100 */
[C---:B------:R-:W-:Y:S01]  /*7790*/  FMUL R18, R38.reuse, R22 ;  /* 0x0000001626127220 */ /* 0x040fe20000400000 */
[C---:B------:R-:W-:Y:S01]  /*77a0*/  FFMA R14, R41.reuse, R55, R14 ;  /* 0x00000037290e7223 */ /* 0x040fe2000000000e */
[----:B------:R-:W-:Y:S02]  /*77b0*/  HADD2.F32 R60, -RZ, R60.H1_H1 ;  /* 0x3000003cff3c7230 */ /* 0x000fe40000004100 */
        /* <DEDUP_REMOVED lines=8> */
[C---:B------:R-:W-:Y:S01]  /*7840*/  FFMA R23, R41.reuse, R60, R23 ;  /* 0x0000003c29177223 */ /* 0x040fe20000000017 */
[C---:B------:R-:W-:Y:S01]  /*7850*/  FMUL R27, R38.reuse, R27 ;  /* 0x0000001b261b7220 */ /* 0x040fe20000400000 */
[C---:B------:R-:W-:Y:S01]  /*7860*/  FFMA R20, R41.reuse, R61, R20 ;  /* 0x0000003d29147223 */ /* 0x040fe20000000014 */
[C---:B------:R-:W-:Y:S01]  /*7870*/  FFMA R21, R41.reuse, R62, R21 ;  /* 0x0000003e29157223 */ /* 0x040fe20000000015 */
[--C-:B------:R-:W-:Y:S02]  /*7880*/  HADD2.F32 R67, -RZ, R68.reuse.H0_H0 ;  /* 0x20000044ff437230 */ /* 0x100fe40000004100 */
[----:B------:R-:W-:Y:S01]  /*7890*/  FFMA R22, R41, R63, R22 ;  /* 0x0000003f29167223 */ /* 0x000fe20000000016 */
[----:B------:R-:W-:Y:S02]  /*78a0*/  HADD2.F32 R68, -RZ, R68.H1_H1 ;  /* 0x30000044ff447230 */ /* 0x000fe40000004100 */
[C---:B------:R-:W-:Y:S01]  /*78b0*/  FMUL R26, R38.reuse, R30 ;  /* 0x0000001e261a7220 */ /* 0x040fe20000400000 */
[----:B------:R-:W-:Y:S01]  /*78c0*/  F2FP.SATFINITE.E5M2.F32.PACK_AB_MERGE_C R107, R15, R10, RZ ;  /* 0x0000000a0f6b723e */ /* 0x000fe200048060ff */
        /* <DEDUP_REMOVED lines=8> */
[----:B------:R-:W-:Y:S01]  /*7950*/  F2FP.SATFINITE.E5M2.F32.PACK_AB_MERGE_C R106, R9, R8, R107 ;  /* 0x00000008096a723e */ /* 0x000fe2000480606b */
[----:B------:R-:W-:Y:S01]  /*7960*/  FFMA R31, R41, R68, R31 ;  /* 0x00000044291f7223 */ /* 0x000fe2000000001f */
[----:B------:R-:W-:Y:S01]  /*7970*/  FMUL R35, R38, R35 ;  /* 0x0000002326237220 */ /* 0x000fe20000400000 */
[----:B------:R-:W-:Y:S01]  /*7980*/  F2FP.SATFINITE.E5M2.F32.PACK_AB_MERGE_C R107, R19, R14, RZ ;  /* 0x0000000e136b723e */ /* 0x000fe200048060ff */
[C---:B------:R-:W-:Y:S01]  /*7990*/  FFMA R28, R41.reuse, R69, R28 ;  /* 0x00000045291c7223 */ /* 0x040fe2000000001c */
[C---:B------:R-:W-:Y:S01]  /*79a0*/  FFMA R29, R41.reuse, R70, R29 ;  /* 0x00000046291d7223 */ /* 0x040fe2000000001d */
[C---:B------:R-:W-:Y:S01]  /*79b0*/  FFMA R30, R41.reuse, R43, R30 ;  /* 0x0000002b291e7223 */ /* 0x040fe2000000001e */
[----:B------:R-:W-:Y:S01]  /*79c0*/  FFMA R35, R41, R40, R35 ;  /* 0x0000002829237223 */ /* 0x000fe20000000023 */
        /* <DEDUP_REMOVED lines=21> */
[----:B------:R-:W-:Y:S02]  /*7b20*/  UIADD3 UR4, UP0, UPT, UR62, 0x680, URZ ;  /* 0x000006803e047890 */ /* 0x000fe4000ff1e0ff */
[----:B------:R-:W-:Y:S02]  /*7b30*/  UIADD3 UR9, UPT, UPT, UR49, 0x40, URZ ;  /* 0x0000004031097890 */ /* 0x000fe4000fffe0ff */
[----:B------:R-:W-:Y:S02]  /*7b40*/  UIADD3 UR8, UPT, UPT, UR44, 0x5200, URZ ;  /* 0x000052002c087890 */ /* 0x000fe4000fffe0ff */
[----:B------:R-:W-:Y:S01]  /*7b50*/  UIADD3.X UR5, UPT, UPT, URZ, UR63, URZ, UP0, !UPT ;  /* 0x0000003fff057290 */ /* 0x000fe200087fe4ff */
[----:B------:R-:W-:Y:S01]  /*7b60*/  UMOV UR10, UR50 ;  /* 0x00000032000a7c82 */ /* 0x000fe20008000000 */
[----:B------:R-:W-:Y:S07]  /*7b70*/  UMOV UR11, UR36 ;  /* 0x00000024000b7c82 */ /* 0x000fee0008000000 */
[----:B------:R2:W-:Y:S01]  /*7b80*/  UTMASTG.3D [UR8], [UR4] ;  /* 0x00000008040073b5 */ /* 0x0005e20008010000 */
[----:B------:R0:W-:Y:S01]  /*7b90*/  UTMACMDFLUSH ;  /* 0x00000000000079b7 */ /* 0x0001e20000000000 */
[----:B--2---:R-:W-:Y:S04]  /*7ba0*/  DEPBAR.LE SB0, 0x1 ;  /* 0x000080400000791a */ /* 0x004fe80000000000 */
.L_x_115:
[----:B------:R-:W-:Y:S05]  /*7bb0*/  BSYNC.RECONVERGENT B0 ;  /* 0x0000000000007941 */ /* 0x000fea0003800200 */
.L_x_114:
        /* <DEDUP_REMOVED lines=16> */
.L_x_119:
[----:B------:R-:W-:Y:S05]  /*7cc0*/  BSYNC B0 ;  /* 0x0000000000007941 */ /* 0x000fea0003800000 */
.L_x_118:
        /* <DEDUP_REMOVED lines=17> */
.L_x_117:
[----:B------:R-:W-:Y:S05]  /*7de0*/  BSYNC B1 ;  /* 0x0000000000017941 */ /* 0x000fea0003800000 */
.L_x_116:
        /* <DEDUP_REMOVED lines=21> */
.L_x_121:
        /* <DEDUP_REMOVED lines=18> */
[----:B------:R-:W-:Y:S01]  /*8060*/  ISETP.NE.AND P6, PT, R102, RZ, PT ;  /* 0x000000ff6600720c */ /* 0x000fe20003fc5270 */
[--C-:B------:R-:W-:Y:S01]  /*8070*/  HADD2.F32 R49, -RZ, R50.reuse.H0_H0 ;  /* 0x20000032ff317230 */ /* 0x100fe20000004100 */
[----:B----4-:R-:W-:Y:S01]  /*8080*/  F2FP.F16.E5M2.UNPACK_B R58, R76 ;  /* 0x0000004cff3a723e */ /* 0x010fe200020004ff */
[----:B------:R-:W-:Y:S01]  /*8090*/  HADD2.F32 R50, -RZ, R50.H1_H1 ;  /* 0x30000032ff327230 */ /* 0x000fe20000004100 */
[----:B------:R-:W-:Y:S01]  /*80a0*/  F2FP.F16.E5M2.UNPACK_B R62, R77 ;  /* 0x0000004dff3e723e */ /* 0x000fe200020004ff */
[--C-:B------:R-:W-:Y:S01]  /*80b0*/  HADD2.F32 R53, -RZ, R54.reuse.H0_H0 ;  /* 0x20000036ff357230 */ /* 0x100fe20000004100 */
[----:B------:R-:W-:Y:S01]  /*80c0*/  F2FP.F16.E5M2.UNPACK_B R66, R78 ;  /* 0x0000004eff42723e */ /* 0x000fe200020004ff */
[----:B------:R-:W-:Y:S01]  /*80d0*/  HADD2.F32 R54, -RZ, R54.H1_H1 ;  /* 0x30000036ff367230 */ /* 0x000fe20000004100 */
[----:B------:R-:W-:Y:S01]  /*80e0*/  F2FP.F16.E5M2.UNPACK_B R70, R79 ;  /* 0x0000004fff46723e */ /* 0x000fe200020004ff */
[--C-:B------:R-:W-:Y:S01]  /*80f0*/  HADD2.F32 R57, -RZ, R58.reuse.H0_H0 ;  /* 0x2000003aff397230 */ /* 0x100fe20000004100 */
[----:B------:R-:W-:Y:S01]  /*8100*/  F2FP.F16.E5M2.UNPACK_B R56, R75.H1 ;  /* 0x0000004bff38723e */ /* 0x000fe200030004ff */
[----:B------:R-:W-:Y:S01]  /*8110*/  HADD2.F32 R58, -RZ, R58.H1_H1 ;  /* 0x3000003aff3a7230 */ /* 0x000fe20000004100 */
[----:B------:R-:W-:Y:S01]  /*8120*/  F2FP.F16.E5M2.UNPACK_B R60, R76.H1 ;  /* 0x0000004cff3c723e */ /* 0x000fe200030004ff */
[--C-:B------:R-:W-:Y:S01]  /*8130*/  HADD2.F32 R61, -RZ, R62.reuse.H0_H0 ;  /* 0x2000003eff3d7230 */ /* 0x100fe20000004100 */
[----:B------:R-:W-:Y:S01]  /*8140*/  F2FP.F16.E5M2.UNPACK_B R64, R77.H1 ;  /* 0x0000004dff40723e */ /* 0x000fe200030004ff */
[----:B------:R-:W-:Y:S01]  /*8150*/  HADD2.F32 R62, -RZ, R62.H1_H1 ;  /* 0x3000003eff3e7230 */ /* 0x000fe20000004100 */
[----:B------:R-:W-:Y:S01]  /*8160*/  F2FP.F16.E5M2.UNPACK_B R68, R78.H1 ;  /* 0x0000004eff44723e */ /* 0x000fe200030004ff */
        /* <DEDUP_REMOVED lines=112> */
[----:B------:R-:W-:Y:S02]  /*8870*/  UIADD3 UR4, UPT, UPT, UR44, 0x4200, URZ ;  /* 0x000042002c047890 */ /* 0x000fe4000fffe0ff */
[----:B------:R-:W-:Y:S01]  /*8880*/  UIADD3 UR9, UPT, UPT, UR49, 0x80, URZ ;  /* 0x0000008031097890 */ /* 0x000fe2000fffe0ff */
[----:B------:R-:W-:Y:S01]  /*8890*/  UMOV UR10, UR50 ;  /* 0x00000032000a7c82 */ /* 0x000fe20008000000 */
[----:B------:R-:W-:Y:S02]  /*88a0*/  UMOV UR11, UR36 ;  /* 0x00000024000b7c82 */ /* 0x000fe40008000000 */
        /* <DEDUP_REMOVED lines=8> */
.L_x_123:
[----:B------:R-:W-:Y:S05]  /*8930*/  BSYNC.RECONVERGENT B0 ;  /* 0x0000000000007941 */ /* 0x000fea0003800200 */
.L_x_122:
        /* <DEDUP_REMOVED lines=16> */
.L_x_127:
[----:B------:R-:W-:Y:S05]  /*8a40*/  BSYNC B0 ;  /* 0x0000000000007941 */ /* 0x000fea0003800000 */
.L_x_126:
        /* <DEDUP_REMOVED lines=17> */
.L_x_125:
[----:B------:R-:W-:Y:S05]  /*8b60*/  BSYNC B1 ;  /* 0x0000000000017941 */ /* 0x000fea0003800000 */
.L_x_124:
        /* <DEDUP_REMOVED lines=21> */
.L_x_129:
[----:B------:R-:W-:Y:S01]  /*8cc0*/  ISETP.NE.AND P0, PT, R97, RZ, PT ;  /* 0x000000ff6100720c */ /* 0x000fe20003f05270 */
[----:B------:R-:W-:Y:S05]  /*8cd0*/  WARPSYNC.ALL ;  /* 0x0000000000007948 */ /* 0x000fea0003800000 */
[----:B------:R-:W-:Y:S01]  /*8ce0*/  R2UR UR4, R39 ;  /* 0x00000000270472ca */ /* 0x000fe200000e0000 */
[----:B------:R-:W2:Y:S01]  /*8cf0*/  S2UR UR6, SR_CgaCtaId ;  /* 0x00000000000679c3 */ /* 0x000ea20000008800 */
[-C--:B------:R-:W-:Y:S01]  /*8d00*/  F2FP.F16.E5M2.UNPACK_B R42, R72.reuse ;  /* 0x00000048ff2a723e */ /* 0x080fe200020004ff */
[----:B------:R-:W-:Y:S01]  /*8d10*/  BSSY.RECONVERGENT B0, `(.L_x_130) ;  /* 0x000009b000007945 */ /* 0x000fe20003800200 */
[----:B------:R-:W-:Y:S02]  /*8d20*/  F2FP.F16.E5M2.UNPACK_B R72, R72.H1 ;  /* 0x00000048ff48723e */ /* 0x000fe400030004ff */
[-C--:B------:R-:W-:Y:S01]  /*8d30*/  F2FP.F16.E5M2.UNPACK_B R46, R73.reuse ;  /* 0x00000049ff2e723e */ /* 0x080fe200020004ff */
[--C-:B------:R-:W-:Y:S01]  /*8d40*/  HADD2.F32 R40, -RZ, R42.reuse.H0_H0 ;  /* 0x2000002aff287230 */ /* 0x100fe20000004100 */
[----:B------:R-:W-:Y:S01]  /*8d50*/  F2FP.F16.E5M2.UNPACK_B R73, R73.H1 ;  /* 0x00000049ff49723e */ /* 0x000fe200030004ff */
[----:B------:R-:W-:Y:S01]  /*8d60*/  HADD2.F32 R42, -RZ, R42.H1_H1 ;  /* 0x3000002aff2a7230 */ /* 0x000fe20000004100 */
[-C--:B------:R-:W-:Y:S01]  /*8d70*/  F2FP.F16.E5M2.UNPACK_B R50, R74.reuse ;  /* 0x0000004aff32723e */ /* 0x080fe200020004ff */
[----:B------:R-:W-:Y:S01]  /*8d80*/  HADD2.F32 R43, -RZ, R72.H0_H0 ;  /* 0x20000048ff2b7230 */ /* 0x000fe20000004100 */
[----:B------:R-:W-:Y:S01]  /*8d90*/  F2FP.F16.E5M2.UNPACK_B R74, R74.H1 ;  /* 0x0000004aff4a723e */ /* 0x000fe200030004ff */
[----:B------:R-:W-:Y:S01]  /*8da0*/  LDTM.16dp32bit_t0_t15.x32 R4, tmem[UR4+0xc0] ;  /* 0x0000c004000479ee */ /* 0x000fe20008a80000 */
[----:B------:R-:W3:Y:S01]  /*8db0*/  LDTM.16dp32bit_t16_t31.x32 R4, tmem[UR4+0xe0] ;  /* 0x0000e004000479ee */ /* 0x000ee20008aa0000 */
[----:B------:R-:W-:Y:S01]  /*8dc0*/  NOP ;  /* 0x0000000000007918 */ /* 0x000fe20000000000 */
[--C-:B------:R-:W-:Y:S01]  /*8dd0*/  HADD2.F32 R45, -RZ, R46.reuse.H0_H0 ;  /* 0x2000002eff2d7230 */ /* 0x100fe20000004100 */
[----:B------:R-:W-:Y:S01]  /*8de0*/  R2UR UR5, R71 ;  /* 0x00000000470572ca */ /* 0x000fe200000e0000 */
[----:B------:R-:W-:Y:S01]  /*8df0*/  HADD2.F32 R46, -RZ, R46.H1_H1 ;  /* 0x3000002eff2e7230 */ /* 0x000fe20000004100 */
[----:B------:R-:W-:Y:S01]  /*8e00*/  F2FP.F16.E5M2.UNPACK_B R54, R75 ;  /* 0x0000004bff36723e */ /* 0x000fe200020004ff */
        /* <DEDUP_REMOVED lines=10> */
[----:B------:R-:W-:Y:S01]  /*8eb0*/  UIADD3 UR4, UPT, UPT, UR5, 0xe0, URZ ;  /* 0x000000e005047890 */ /* 0x000fe2000fffe0ff */
[----:B------:R-:W-:Y:S01]  /*8ec0*/  HADD2.F32 R59, -RZ, R58.H1_H1 ;  /* 0x3000003aff3b7230 */ /* 0x000fe20000004100 */
[----:B------:R-:W-:Y:S01]  /*8ed0*/  F2FP.F16.E5M2.UNPACK_B R76, R76.H1 ;  /* 0x0000004cff4c723e */ /* 0x000fe200030004ff */
[--C-:B------:R-:W-:Y:S01]  /*8ee0*/  HADD2.F32 R60, -RZ, R62.reuse.H0_H0 ;  /* 0x2000003eff3c7230 */ /* 0x100fe20000004100 */
[----:B------:R-:W-:Y:S01]  /*8ef0*/  F2FP.F16.E5M2.UNPACK_B R77, R77.H1 ;  /* 0x0000004dff4d723e */ /* 0x000fe200030004ff */
[----:B------:R-:W-:Y:S01]  /*8f00*/  HADD2.F32 R63, -RZ, R62.H1_H1 ;  /* 0x3000003eff3f7230 */ /* 0x000fe20000004100 */
[----:B------:R-:W-:Y:S01]  /*8f10*/  F2FP.F16.E5M2.UNPACK_B R78, R78.H1 ;  /* 0x0000004eff4e723e */ /* 0x000fe200030004ff */
[--C-:B------:R-:W-:Y:S01]  /*8f20*/  HADD2.F32 R64, -RZ, R66.reuse.H0_H0 ;  /* 0x20000042ff407230 */ /* 0x100fe20000004100 */
[----:B--2---:R-:W-:Y:S01]  /*8f30*/  UPRMT UR4, UR6, 0x654, UR4 ;  /* 0x0000065406047896 */ /* 0x004fe20008000004 */
        /* <DEDUP_REMOVED lines=8> */
[----:B------:R-:W-:Y:S01]  /*8fc0*/  SYNCS.ARRIVE.TRANS64.RED.A1T0 RZ, [UR4], RZ ;  /* 0x000000ffffff79a7 */ /* 0x000fe20008100404 */
[C---:B------:R-:W-:Y:S01]  /*8fd0*/  FMUL R16, R38.reuse, R16 ;  /* 0x0000001026107220 */ /* 0x040fe20000400000 */
[C---:B------:R-:W-:Y:S01]  /*8fe0*/  FMUL R17, R38.reuse, R17 ;  /* 0x0000001126117220 */ /* 0x040fe20000400000 */
[C---:B------:R-:W-:Y:S01]  /*8ff0*/  FMUL R0, R38.reuse, R20 ;  /* 0x0000001426007220 */ /* 0x040fe20000400000 */
[C---:B------:R-:W-:Y:S01]  /*9000*/  FMUL R2, R38.reuse, R21 ;  /* 0x0000001526027220 */ /* 0x040fe20000400000 */
[C---:B------:R-:W-:Y:S01]  /*9010*/  FMUL R20, R38.reuse, R25 ;  /* 0x0000001926147220 */ /* 0x040fe20000400000 */
[----:B------:R-:W-:Y:S02]  /*9020*/  HADD2.F32 R67, -RZ, R66.H1_H1 ;  /* 0x30000042ff437230 */ /* 0x000fe40000004100 */
[C---:B------:R-:W-:Y:S01]  /*9030*/  FMUL R6, R38.reuse, R6 ;  /* 0x0000000626067220 */ /* 0x040fe20000400000 */
[----:B------:R-:W-:Y:S02]  /*9040*/  HADD2.F32 R44, -RZ, R72.H1_H1 ;  /* 0x30000048ff2c7230 */ /* 0x000fe40000004100 */
[C---:B------:R-:W-:Y:S01]  /*9050*/  FMUL R7, R38.reuse, R7 ;  /* 0x0000000726077220 */ /* 0x040fe20000400000 */
[--C-:B------:R-:W-:Y:S02]  /*9060*/  HADD2.F32 R47, -RZ, R73.reuse.H0_H0 ;  /* 0x20000049ff2f7230 */ /* 0x100fe40000004100 */
[C---:B------:R-:W-:Y:S01]  /*9070*/  FFMA R6, R41.reuse, R43, R6 ;  /* 0x0000002b29067223 */ /* 0x040fe20000000006 */
[--C-:B------:R-:W-:Y:S02]  /*9080*/  HADD2.F32 R40, -RZ, R68.reuse.H0_H0 ;  /* 0x20000044ff287230 */ /* 0x100fe40000004100 */
[C---:B------:R-:W-:Y:S01]  /*9090*/  FFMA R7, R41.reuse, R44, R7 ;  /* 0x0000002c29077223 */ /* 0x040fe20000000007 */
[C---:B------:R-:W-:Y:S01]  /*90a0*/  FFMA R8, R41.reuse, R45, R8 ;  /* 0x0000002d29087223 */ /* 0x040fe20000000008 */
[----:B------:R-:W-:Y:S01]  /*90b0*/  FFMA R9, R41, R46, R9 ;  /* 0x0000002e29097223 */ /* 0x000fe20000000009 */
[----:B------:R-:W-:Y:S02]  /*90c0*/  HADD2.F32 R43, -RZ, R68.H1_H1 ;  /* 0x30000044ff2b7230 */ /* 0x000fe40000004100 */
[C---:B------:R-:W-:Y:S01]  /*90d0*/  FMUL R10, R38.reuse, R10 ;  /* 0x0000000a260a7220 */ /* 0x040fe20000400000 */
[----:B------:R-:W-:Y:S01]  /*90e0*/  HADD2.F32 R48, -RZ, R73.H1_H1 ;  /* 0x30000049ff307230 */ /* 0x000fe20000004100 */
[----:B------:R-:W-:Y:S01]  /*90f0*/  F2FP.SATFINITE.E5M2.F32.PACK_AB_MERGE_C R100, R7, R6, RZ ;  /* 0x000000060764723e */ /* 0x000fe200048060ff */
[C---:B------:R-:W-:Y:S01]  /*9100*/  FMUL R7, R38.reuse, R24 ;  /* 0x0000001826077220 */ /* 0x040fe20000400000 */
[----:B------:R-:W-:Y:S01]  /*9110*/  FFMA R10, R41, R47, R10 ;  /* 0x0000002f290a7223 */ /* 0x000fe2000000000a */
[C---:B------:R-:W-:Y:S01]  /*9120*/  FMUL R24, R38.reuse, R29 ;  /* 0x0000001d26187220 */ /* 0x040fe20000400000 */
[----:B------:R-:W-:Y:S01]  /*9130*/  F2FP.SATFINITE.E5M2.F32.PACK_AB_MERGE_C R100, R5, R4, R100 ;  /* 0x000000040564723e */ /* 0x000fe20004806064 */
[C---:B------:R-:W-:Y:S01]  /*9140*/  FMUL R11, R38.reuse, R11 ;  /* 0x0000000b260b7220 */ /* 0x040fe20000400000 */
[--C-:B------:R-:W-:Y:S02]  /*9150*/  HADD2.F32 R51, -RZ, R74.reuse.H0_H0 ;  /* 0x2000004aff337230 */ /* 0x100fe40000004100 */
[C---:B------:R-:W-:Y:S01]  /*9160*/  FMUL R14, R38.reuse, R14 ;  /* 0x0000000e260e7220 */ /* 0x040fe20000400000 */
[----:B------:R-:W-:Y:S02]  /*9170*/  HADD2.F32 R52, -RZ, R74.H1_H1 ;  /* 0x3000004aff347230 */ /* 0x000fe40000004100 */
[C---:B------:R-:W-:Y:S01]  /*9180*/  FFMA R11, R41.reuse, R48, R11 ;  /* 0x00000030290b7223 */ /* 0x040fe2000000000b */
[C---:B------:R-:W-:Y:S01]  /*9190*/  FFMA R12, R41.reuse, R49, R12 ;  /* 0x00000031290c7223 */ /* 0x040fe2000000000c */
[C---:B------:R-:W-:Y:S01]  /*91a0*/  FFMA R13, R41.reuse, R50, R13 ;  /* 0x00000032290d7223 */ /* 0x040fe2000000000d */
[----:B------:R-:W-:Y:S01]  /*91b0*/  FFMA R14, R41, R51, R14 ;  /* 0x00000033290e7223 */ /* 0x000fe2000000000e */
[C---:B------:R-:W-:Y:S01]  /*91c0*/  FMUL R15, R38.reuse, R15 ;  /* 0x0000000f260f7220 */ /* 0x040fe20000400000 */
[--C-:B------:R-:W-:Y:S01]  /*91d0*/  HADD2.F32 R55, -RZ, R75.reuse.H0_H0 ;  /* 0x2000004bff377230 */ /* 0x100fe20000004100 */
[----:B------:R-:W-:Y:S01]  /*91e0*/  F2FP.SATFINITE.E5M2.F32.PACK_AB_MERGE_C R101, R11, R10, RZ ;  /* 0x0000000a0b65723e */ /* 0x000fe200048060ff */
[----:B------:R-:W-:Y:S02]  /*91f0*/  HADD2.F32 R56, -RZ, R75.H1_H1 ;  /* 0x3000004bff387230 */ /* 0x000fe40000004100 */
[C---:B------:R-:W-:Y:S01]  /*9200*/  FFMA R15, R41.reuse, R52, R15 ;  /* 0x00000034290f7223 */ /* 0x040fe2000000000f */
[----:B------:R-:W-:Y:S01]  /*9210*/  FFMA R16, R41, R53, R16 ;  /* 0x0000003529107223 */ /* 0x000fe20000000010 */
[----:B------:R-:W-:Y:S01]  /*9220*/  F2FP.SATFINITE.E5M2.F32.PACK_AB_MERGE_C R101, R9, R8, R101 ;  /* 0x000000080965723e */ /* 0x000fe20004806065 */
[----:B------:R-:W-:Y:S01]  /*9230*/  FFMA R17, R41, R54, R17 ;  /* 0x0000003629117223 */ /* 0x000fe20000000011 */
[C---:B------:R-:W-:Y:S01]  /*9240*/  FMUL R18, R38.reuse, R18 ;  /* 0x0000001226127220 */ /* 0x040fe20000400000 */
[----:B------:R-:W-:Y:S01]  /*9250*/  F2FP.SATFINITE.E5M2.F32.PACK_AB_MERGE_C R102, R15, R14, RZ ;  /* 0x0000000e0f66723e */ /* 0x000fe200048060ff */
[C---:B------:R-:W-:Y:S01]  /*9260*/  FMUL R19, R38.reuse, R19 ;  /* 0x0000001326137220 */ /* 0x040fe20000400000 */
[--C-:B------:R-:W-:Y:S02]  /*9270*/  HADD2.F32 R58, -RZ, R76.reuse.H0_H0 ;  /* 0x2000004cff3a7230 */ /* 0x100fe40000004100 */
[----:B------:R-:W-:Y:S01]  /*9280*/  FFMA R18, R41, R55, R18 ;  /* 0x0000003729127223 */ /* 0x000fe20000000012 */
[----:B------:R-:W-:Y:S01]  /*9290*/  F2FP.SATFINITE.E5M2.F32.PACK_AB_MERGE_C R102, R13, R12, R102 ;  /* 0x0000000c0d66723e */ /* 0x000fe20004806066 */
[C---:B------:R-:W-:Y:S01]  /*92a0*/  FFMA R19, R41.reuse, R56, R19 ;  /* 0x0000003829137223 */ /* 0x040fe20000000013 */
[----:B------:R-:W-:Y:S02]  /*92b0*/  HADD2.F32 R61, -RZ, R76.H1_H1 ;  /* 0x3000004cff3d7230 */ /* 0x000fe40000004100 */
[C---:B------:R-:W-:Y:S01]  /*92c0*/  FMUL R3, R38.reuse, R22 ;  /* 0x0000001626037220 */ /* 0x040fe20000400000 */
        /* <DEDUP_REMOVED lines=10> */
[C---:B------:R-:W-:Y:S01]  /*9370*/  FMUL R23, R38.reuse, R28 ;  /* 0x0000001c26177220 */ /* 0x040fe20000400000 */
[----:B------:R-:W-:Y:S01]  /*9380*/  F2FP.F16.E5M2.UNPACK_B R79, R79.H1 ;  /* 0x0000004fff4f723e */ /* 0x000fe200030004ff */
        /* <DEDUP_REMOVED lines=9> */
[C---:B------:R-:W-:Y:S01]  /*9420*/  FFMA R24, R41.reuse, R67, R24 ;  /* 0x0000004329187223 */ /* 0x040fe20000000018 */
[C---:B------:R-:W-:Y:S01]  /*9430*/  FMUL R28, R38.reuse, R33 ;  /* 0x00000021261c7220 */ /* 0x040fe20000400000 */
[--C-:B------:R-:W-:Y:S02]  /*9440*/  HADD2.F32 R42, -RZ, R79.reuse.H0_H0 ;  /* 0x2000004fff2a7230 */ /* 0x100fe40000004100 */
[C---:B------:R-:W-:Y:S01]  /*9450*/  FFMA R25, R41.reuse, R66, R25 ;  /* 0x0000004229197223 */ /* 0x040fe20000000019 */
[----:B------:R-:W-:Y:S02]  /*9460*/  HADD2.F32 R71, -RZ, R79.H1_H1 ;  /* 0x3000004fff477230 */ /* 0x000fe40000004100 */
[C---:B------:R-:W-:Y:S01]  /*9470*/  FMUL R29, R38.reuse, R34 ;  /* 0x00000022261d7220 */ /* 0x040fe20000400000 */
        /* <DEDUP_REMOVED lines=9> */
[----:B-1----:R-:W-:Y:S01]  /*9510*/  F2FP.SATFINITE.E5M2.F32.PACK_AB_MERGE_C R105, R22, R21, RZ ;  /* 0x000000151669723e */ /* 0x002fe200048060ff */
[----:B------:R1:W-:Y:S01]  /*9520*/  STS.128 [R84+UR44+0x5200], R100 ;  /* 0x0052006454007988 */ /* 0x0003e20008000c2c */
[----:B------:R-:W-:Y:S02]  /*9530*/  F2FP.SATFINITE.E5M2.F32.PACK_AB_MERGE_C R64, R26, R25, RZ ;  /* 0x000000191a40723e */ /* 0x000fe400048060ff */
[----:B------:R-:W-:Y:S02]  /*9540*/  F2FP.SATFINITE.E5M2.F32.PACK_AB_MERGE_C R67, R30, R29, RZ ;  /* 0x0000001d1e43723e */ /* 0x000fe400048060ff */
[----:B------:R-:W-:Y:S02]  /*9550*/  F2FP.SATFINITE.E5M2.F32.PACK_AB_MERGE_C R104, R2, R0, R3 ;  /* 0x000000000268723e */ /* 0x000fe40004806003 */
[----:B------:R-:W-:Y:S02]  /*9560*/  F2FP.SATFINITE.E5M2.F32.PACK_AB_MERGE_C R105, R20, R7, R105 ;  /* 0x000000071469723e */ /* 0x000fe40004806069 */
[----:B------:R-:W-:Y:S02]  /*9570*/  F2FP.SATFINITE.E5M2.F32.PACK_AB_MERGE_C R106, R24, R23, R64 ;  /* 0x00000017186a723e */ /* 0x000fe40004806040 */
[----:B------:R-:W-:Y:S02]  /*9580*/  F2FP.SATFINITE.E5M2.F32.PACK_AB_MERGE_C R107, R28, R27, R67 ;  /* 0x0000001b1c6b723e */ /* 0x000fe40004806043 */
[----:B------:R-:W-:Y:S03]  /*9590*/  IADD3 R36, PT, PT, R36, 0x1, RZ ;  /* 0x0000000124247810 */ /* 0x000fe60007ffe0ff */
        /* <DEDUP_REMOVED lines=18> */
.L_x_131:
[----:B------:R-:W-:Y:S05]  /*96c0*/  BSYNC.RECONVERGENT B0 ;  /* 0x0000000000007941 */ /* 0x000fea0003800200 */
.L_x_130:
[----:B------:R-:W-:Y:S01]  /*96d0*/  R2UR UR4, R87 ;  /* 0x00000000570472ca */ /* 0x000fe200000e0000 */
[----:B------:R-:W-:Y:S01]  /*96e0*/  BAR.SYNC.DEFER_BLOCKING 0x1, 0x80 ;  /* 0x0042000000007b1d */ /* 0x000fe20000010000 */
[C---:B------:R-:W-:Y:S01]  /*96f0*/  ISETP.NE.AND P0, PT, R89.reuse, 0x2, PT ;  /* 0x000000025900780c */ /* 0x040fe20003f05270 */
[----:B------:R-:W-:Y:S01]  /*9700*/  UISETP.NE.AND UP0, UPT, UR45, URZ, UPT ;  /* 0x000000ff2d00728c */ /* 0x000fe2000bf05270 */
[----:B------:R-:W-:Y:S01]  /*9710*/  ISETP.NE.AND P1, PT, R36, 0x4, PT ;  /* 0x000000042400780c */ /* 0x000fe20003f25270 */
[----:B------:R-:W-:Y:S01]  /*9720*/  UIADD3 UR16, UPT, UPT, UR38, UR59, URZ ;  /* 0x0000003b26107290 */ /* 0x000fe2000fffe0ff */
[----:B------:R-:W-:Y:S02]  /*9730*/  SEL R5, RZ, 0x1, P0 ;  /* 0x00000001ff057807 */ /* 0x000fe40000000000 */
[----:B------:R-:W-:Y:S02]  /*9740*/  SEL R3, RZ, 0x1, P1 ;  /* 0x00000001ff037807 */ /* 0x000fe40000800000 */
[----:B------:R-:W-:Y:S02]  /*9750*/  LOP3.LUT R92, R92, R5, RZ, 0x3c, !PT ;  /* 0x000000055c5c7212 */ /* 0x000fe400078e3cff */
[----:B------:R-:W-:Y:S01]  /*9760*/  LOP3.LUT R94, R94, R3, RZ, 0x3c, !PT ;  /* 0x000000035e5e7212 */ /* 0x000fe200078e3cff */
[----:B------:R-:W-:Y:S01]  /*9770*/  UIADD3 UR20, UPT, UPT, UR37, UR4, URZ ;  /* 0x0000000425147290 */ /* 0x000fe2000fffe0ff */
[----:B------:R-:W-:Y:S02]  /*9780*/  SEL R89, R89, RZ, P0 ;  /* 0x000000ff59597207 */ /* 0x000fe40000000000 */
[----:B------:R-:W-:Y:S01]  /*9790*/  SEL R36, R36, RZ, P1 ;  /* 0x000000ff24247207 */ /* 0x000fe20000800000 */
[----:B------:R-:W-:Y:S01]  /*97a0*/  UMOV UR36, UR58 ;  /* 0x0000003a00247c82 */ /* 0x000fe20008000000 */
[----:B------:R-:W-:Y:S07]  /*97b0*/  BRA.U UP0, `(.L_x_132) ;  /* 0xffffffb900e07547 */ /* 0x000fee000b83ffff */
[----:B------:R-:W-:Y:S05]  /*97c0*/  EXIT ;  /* 0x000000000000794d */ /* 0x000fea0003800000 */
.L_x_24:
[----:B-1----:R1:W2:Y:S02]  /*97d0*/  SYNCS.PHASECHK.TRANS64.TRYWAIT P0, [R0+URZ+0x110], R3 ;  /* 0x00011003000075a7 */ /* 0x0022a400080011ff */
[----:B--2---:R-:W-:Y:S05]  /*97e0*/  @!P0 NANOSLEEP.SYNCS 0x989680 ;  /* 0x009896800000895d */ /* 0x004fea0003900000 */
[----:B------:R-:W2:Y:S02]  /*97f0*/  @!P0 SYNCS.PHASECHK.TRANS64 P0, [R0+URZ+0x110], R3 ;  /* 0x00011003000085a7 */ /* 0x000ea400080010ff */
[----:B--2---:R-:W-:Y:S05]  /*9800*/  @!P0 BRA `(.L_x_24) ;  /* 0xfffffffc00f08947 */ /* 0x004fea000383ffff */
[----:B------:R-:W-:Y:S05]  /*9810*/  BRA `(.L_x_133) ;  /* 0xffffff8000887947 */ /* 0x000fea000383ffff */
.L_x_27:
[----:B-1----:R-:W-:-:S07]  /*9820*/  MOV R0, UR33 ;  /* 0x0000002100007c02 */ /* 0x002fce0008000f00 */
.L_x_134:
[----:B-1----:R1:W2:Y:S02]  /*9830*/  SYNCS.PHASECHK.TRANS64.TRYWAIT P0, [R0+URZ+0x28], R3 ;  /* 0x00002803000075a7 */ /* 0x0022a400080011ff */
[----:B--2---:R-:W-:Y:S05]  /*9840*/  @!P0 NANOSLEEP.SYNCS 0x989680 ;  /* 0x009896800000895d */ /* 0x004fea0003900000 */
[----:B------:R-:W2:Y:S02]  /*9850*/  @!P0 SYNCS.PHASECHK.TRANS64 P0, [R0+URZ+0x28], R3 ;  /* 0x00002803000085a7 */ /* 0x000ea400080010ff */
[----:B--2---:R-:W-:Y:S05]  /*9860*/  @!P0 BRA `(.L_x_134) ;  /* 0xfffffffc00f08947 */ /* 0x004fea000383ffff */
[----:B------:R-:W-:Y:S05]  /*9870*/  BRA `(.L_x_26) ;  /* 0xffffff8000cc7947 */ /* 0x000fea000383ffff */
.L_x_34:
[----:B-1----:R-:W-:-:S07]  /*9880*/  MOV R0, UR17 ;  /* 0x0000001100007c02 */ /* 0x002fce0008000f00 */
.L_x_135:
[----:B-1----:R1:W2:Y:S02]  /*9890*/  SYNCS.PHASECHK.TRANS64.TRYWAIT P0, [R0+URZ+0x28], R3 ;  /* 0x00002803000075a7 */ /* 0x0022a400080011ff */
[----:B--2---:R-:W-:Y:S05]  /*98a0*/  @!P0 NANOSLEEP.SYNCS 0x989680 ;  /* 0x009896800000895d */ /* 0x004fea0003900000 */
[----:B------:R-:W2:Y:S02]  /*98b0*/  @!P0 SYNCS.PHASECHK.TRANS64 P0, [R0+URZ+0x28], R3 ;  /* 0x00002803000085a7 */ /* 0x000ea400080010ff */
[----:B--2---:R-:W-:Y:S05]  /*98c0*/  @!P0 BRA `(.L_x_135) ;  /* 0xfffffffc00f08947 */ /* 0x004fea000383ffff */
[----:B------:R-:W-:Y:S05]  /*98d0*/  BRA `(.L_x_33) ;  /* 0xffffff84008c7947 */ /* 0x000fea000383ffff */
.L_x_39:
[----:B-1----:R1:W2:Y:S02]  /*98e0*/  SYNCS.PHASECHK.TRANS64.TRYWAIT P0, [R3+URZ+0xa0], R0 ;  /* 0x0000a000030075a7 */ /* 0x0022a400080011ff */
[----:B--2---:R-:W-:Y:S05]  /*98f0*/  @!P0 NANOSLEEP.SYNCS 0x989680 ;  /* 0x009896800000895d */ /* 0x004fea0003900000 */
[----:B------:R-:W2:Y:S02]  /*9900*/  @!P0 SYNCS.PHASECHK.TRANS64 P0, [R3+URZ+0xa0], R0 ;  /* 0x0000a000030085a7 */ /* 0x000ea400080010ff */
[----:B--2---:R-:W-:Y:S05]  /*9910*/  @!P0 BRA `(.L_x_39) ;  /* 0xfffffffc00f08947 */ /* 0x004fea000383ffff */
[----:B------:R-:W-:Y:S05]  /*9920*/  BRA `(.L_x_136) ;  /* 0xffffff88002c7947 */ /* 0x000fea000383ffff */
.L_x_43:
[----:B-1----:R-:W-:-:S07]  /*9930*/  MOV R0, UR4 ;  /* 0x0000000400007c02 */ /* 0x002fce0008000f00 */
.L_x_137:
[----:B-1----:R1:W2:Y:S02]  /*9940*/  SYNCS.PHASECHK.TRANS64.TRYWAIT P0, [R0+URZ], R3 ;  /* 0x00000003000075a7 */ /* 0x0022a400080011ff */
[----:B--2---:R-:W-:Y:S05]  /*9950*/  @!P0 NANOSLEEP.SYNCS 0x989680 ;  /* 0x009896800000895d */ /* 0x004fea0003900000 */
[----:B------:R-:W2:Y:S02]  /*9960*/  @!P0 SYNCS.PHASECHK.TRANS64 P0, [R0+URZ], R3 ;  /* 0x00000003000085a7 */ /* 0x000ea400080010ff */
[----:B--2---:R-:W-:Y:S05]  /*9970*/  @!P0 BRA `(.L_x_137) ;  /* 0xfffffffc00f08947 */ /* 0x004fea000383ffff */
[----:B------:R-:W-:Y:S05]  /*9980*/  BRA `(.L_x_138) ;  /* 0xffffff8c00d47947 */ /* 0x000fea000383ffff */
.L_x_44:
[----:B------:R-:W-:-:S07]  /*9990*/  MOV R0, UR5 ;  /* 0x0000000500007c02 */ /* 0x000fce0008000f00 */
.L_x_139:
[----:B-1----:R1:W2:Y:S02]  /*99a0*/  SYNCS.PHASECHK.TRANS64.TRYWAIT P0, [R0+URZ], R3 ;  /* 0x00000003000075a7 */ /* 0x0022a400080011ff */
[----:B--2---:R-:W-:Y:S05]  /*99b0*/  @!P0 NANOSLEEP.SYNCS 0x989680 ;  /* 0x009896800000895d */ /* 0x004fea0003900000 */
[----:B------:R-:W2:Y:S02]  /*99c0*/  @!P0 SYNCS.PHASECHK.TRANS64 P0, [R0+URZ], R3 ;  /* 0x00000003000085a7 */ /* 0x000ea400080010ff */
[----:B--2---:R-:W-:Y:S05]  /*99d0*/  @!P0 BRA `(.L_x_139) ;  /* 0xfffffffc00f08947 */ /* 0x004fea000383ffff */
[----:B------:R-:W-:Y:S05]  /*99e0*/  BRA `(.L_x_140) ;  /* 0xffffff8c00e07947 */ /* 0x000fea000383ffff */
.L_x_45:
[----:B------:R-:W-:-:S07]  /*99f0*/  MOV R0, UR5 ;  /* 0x0000000500007c02 */ /* 0x000fce0008000f00 */
.L_x_141:
[----:B-1----:R1:W2:Y:S02]  /*9a00*/  SYNCS.PHASECHK.TRANS64.TRYWAIT P0, [R0+URZ], R3 ;  /* 0x00000003000075a7 */ /* 0x0022a400080011ff */
[----:B--2---:R-:W-:Y:S05]  /*9a10*/  @!P0 NANOSLEEP.SYNCS 0x989680 ;  /* 0x009896800000895d */ /* 0x004fea0003900000 */
[----:B------:R-:W2:Y:S02]  /*9a20*/  @!P0 SYNCS.PHASECHK.TRANS64 P0, [R0+URZ], R3 ;  /* 0x00000003000085a7 */ /* 0x000ea400080010ff */
[----:B--2---:R-:W-:Y:S05]  /*9a30*/  @!P0 BRA `(.L_x_141) ;  /* 0xfffffffc00f08947 */ /* 0x004fea000383ffff */
[----:B------:R-:W-:Y:S05]  /*9a40*/  BRA `(.L_x_142) ;  /* 0xffffff8c00ec7947 */ /* 0x000fea000383ffff */
.L_x_46:
[----:B------:R-:W-:-:S07]  /*9a50*/  MOV R0, UR5 ;  /* 0x0000000500007c02 */ /* 0x000fce0008000f00 */
.L_x_143:
[----:B-1----:R1:W2:Y:S02]  /*9a60*/  SYNCS.PHASECHK.TRANS64.TRYWAIT P0, [R0+URZ], R3 ;  /* 0x00000003000075a7 */ /* 0x0022a400080011ff */
[----:B--2---:R-:W-:Y:S05]  /*9a70*/  @!P0 NANOSLEEP.SYNCS 0x989680 ;  /* 0x009896800000895d */ /* 0x004fea0003900000 */
[----:B------:R-:W2:Y:S02]  /*9a80*/  @!P0 SYNCS.PHASECHK.TRANS64 P0, [R0+URZ], R3 ;  /* 0x00000003000085a7 */ /* 0x000ea400080010ff */
[----:B--2---:R-:W-:Y:S05]  /*9a90*/  @!P0 BRA `(.L_x_143) ;  /* 0xfffffffc00f08947 */ /* 0x004fea000383ffff */
[----:B------:R-:W-:Y:S05]  /*9aa0*/  BRA `(.L_x_144) ;  /* 0xffffff8c00f87947 */ /* 0x000fea000383ffff */
.L_x_49:
[----:B--2---:R2:W3:Y:S02]  /*9ab0*/  SYNCS.PHASECHK.TRANS64.TRYWAIT P0, [R2+URZ+0x100], R5 ;  /* 0x00010005020075a7 */ /* 0x0044e400080011ff */
[----:B---3--:R-:W-:Y:S05]  /*9ac0*/  @!P0 NANOSLEEP.SYNCS 0x989680 ;  /* 0x009896800000895d */ /* 0x008fea0003900000 */
[----:B------:R-:W3:Y:S02]  /*9ad0*/  @!P0 SYNCS.PHASECHK.TRANS64 P0, [R2+URZ+0x100], R5 ;  /* 0x00010005020085a7 */ /* 0x000ee400080010ff */
[----:B---3--:R-:W-:Y:S05]  /*9ae0*/  @!P0 BRA `(.L_x_49) ;  /* 0xfffffffc00f08947 */ /* 0x008fea000383ffff */
[----:B------:R-:W-:Y:S05]  /*9af0*/  BRA `(.L_x_145) ;  /* 0xffffff90005c7947 */ /* 0x000fea000383ffff */
.L_x_50:
[----:B------:R-:W-:-:S07]  /*9b00*/  MOV R2, UR4 ;  /* 0x0000000400027c02 */ /* 0x000fce0008000f00 */
.L_x_146:
[----:B--2---:R2:W3:Y:S02]  /*9b10*/  SYNCS.PHASECHK.TRANS64.TRYWAIT P0, [R2+URZ+0xb0], R5 ;  /* 0x0000b005020075a7 */ /* 0x0044e400080011ff */
[----:B---3--:R-:W-:Y:S05]  /*9b20*/  @!P0 NANOSLEEP.SYNCS 0x989680 ;  /* 0x009896800000895d */ /* 0x008fea0003900000 */
[----:B------:R-:W3:Y:S02]  /*9b30*/  @!P0 SYNCS.PHASECHK.TRANS64 P0, [R2+URZ+0xb0], R5 ;  /* 0x0000b005020085a7 */ /* 0x000ee400080010ff */
[----:B---3--:R-:W-:Y:S05]  /*9b40*/  @!P0 BRA `(.L_x_146) ;  /* 0xfffffffc00f08947 */ /* 0x008fea000383ffff */
[----:B------:R-:W-:Y:S05]  /*9b50*/  BRA `(.L_x_147) ;  /* 0xffffff90006c7947 */ /* 0x000fea000383ffff */
.L_x_51:
[----:B--2---:R2:W3:Y:S02]  /*9b60*/  SYNCS.PHASECHK.TRANS64.TRYWAIT P1, [R2+URZ+0xa0], R5 ;  /* 0x0000a005020075a7 */ /* 0x0044e400080211ff */
[----:B---3--:R-:W-:Y:S05]  /*9b70*/  @!P1 NANOSLEEP.SYNCS 0x989680 ;  /* 0x009896800000995d */ /* 0x008fea0003900000 */
[----:B------:R-:W3:Y:S02]  /*9b80*/  @!P1 SYNCS.PHASECHK.TRANS64 P1, [R2+URZ+0xa0], R5 ;  /* 0x0000a005020095a7 */ /* 0x000ee400080210ff */
[----:B---3--:R-:W-:Y:S05]  /*9b90*/  @!P1 BRA `(.L_x_51) ;  /* 0xfffffffc00f09947 */ /* 0x008fea000383ffff */
[----:B------:R-:W-:Y:S05]  /*9ba0*/  BRA `(.L_x_148) ;  /* 0xffffff90009c7947 */ /* 0x000fea000383ffff */
.L_x_54:
[----:B------:R-:W-:-:S07]  /*9bb0*/  MOV R0, UR4 ;  /* 0x0000000400007c02 */ /* 0x000fce0008000f00 */
.L_x_149:
[----:B--2---:R2:W3:Y:S02]  /*9bc0*/  SYNCS.PHASECHK.TRANS64.TRYWAIT P0, [R0+URZ+0xb0], R3 ;  /* 0x0000b003000075a7 */ /* 0x0044e400080011ff */
[----:B---3--:R-:W-:Y:S05]  /*9bd0*/  @!P0 NANOSLEEP.SYNCS 0x989680 ;  /* 0x009896800000895d */ /* 0x008fea0003900000 */
[----:B------:R-:W3:Y:S02]  /*9be0*/  @!P0 SYNCS.PHASECHK.TRANS64 P0, [R0+URZ+0xb0], R3 ;  /* 0x0000b003000085a7 */ /* 0x000ee400080010ff */
[----:B---3--:R-:W-:Y:S05]  /*9bf0*/  @!P0 BRA `(.L_x_149) ;  /* 0xfffffffc00f08947 */ /* 0x008fea000383ffff */
[----:B------:R-:W-:Y:S05]  /*9c00*/  BRA `(.L_x_53) ;  /* 0xffffff9000f07947 */ /* 0x000fea000383ffff */
.L_x_61:
[----:B-1----:R1:W2:Y:S02]  /*9c10*/  SYNCS.PHASECHK.TRANS64.TRYWAIT P1, [R0+URZ+0xa0], R5 ;  /* 0x0000a005000075a7 */ /* 0x0022a400080211ff */
[----:B--2---:R-:W-:Y:S05]  /*9c20*/  @!P1 NANOSLEEP.SYNCS 0x989680 ;  /* 0x009896800000995d */ /* 0x004fea0003900000 */
[----:B------:R-:W2:Y:S02]  /*9c30*/  @!P1 SYNCS.PHASECHK.TRANS64 P1, [R0+URZ+0xa0], R5 ;  /* 0x0000a005000095a7 */ /* 0x000ea400080210ff */
[----:B--2---:R-:W-:Y:S05]  /*9c40*/  @!P1 BRA `(.L_x_61) ;  /* 0xfffffffc00f09947 */ /* 0x004fea000383ffff */
[----:B------:R-:W-:Y:S05]  /*9c50*/  BRA `(.L_x_150) ;  /* 0xffffff9800507947 */ /* 0x000fea000383ffff */
.L_x_62:
[----:B------:R-:W-:-:S07]  /*9c60*/  MOV R3, UR19 ;  /* 0x0000001300037c02 */ /* 0x000fce0008000f00 */
.L_x_151:
[----:B-1----:R1:W2:Y:S02]  /*9c70*/  SYNCS.PHASECHK.TRANS64.TRYWAIT P0, [R3+URZ+0xe0], R0 ;  /* 0x0000e000030075a7 */ /* 0x0022a400080011ff */
[----:B--2---:R-:W-:Y:S05]  /*9c80*/  @!P0 NANOSLEEP.SYNCS 0x989680 ;  /* 0x009896800000895d */ /* 0x004fea0003900000 */
[----:B------:R-:W2:Y:S02]  /*9c90*/  @!P0 SYNCS.PHASECHK.TRANS64 P0, [R3+URZ+0xe0], R0 ;  /* 0x0000e000030085a7 */ /* 0x000ea400080010ff */
[----:B--2---:R-:W-:Y:S05]  /*9ca0*/  @!P0 BRA `(.L_x_151) ;  /* 0xfffffffc00f08947 */ /* 0x004fea000383ffff */
[----:B------:R-:W-:Y:S05]  /*9cb0*/  BRA `(.L_x_152) ;  /* 0xffffff9800847947 */ /* 0x000fea000383ffff */
.L_x_65:
[----:B------:R-:W-:Y:S07]  /*9cc0*/  MOV R0, UR6 ;  /* 0x0000000600007c02 */ /* 0x000fee0008000f00 */
.L_x_153:
[----:B-1----:R1:W2:Y:S02]  /*9cd0*/  SYNCS.PHASECHK.TRANS64.TRYWAIT P0, [R0+URZ], R3 ;  /* 0x00000003000075a7 */ /* 0x0022a400080011ff */
[----:B--2---:R-:W-:Y:S05]  /*9ce0*/  @!P0 NANOSLEEP.SYNCS 0x989680 ;  /* 0x009896800000895d */ /* 0x004fea0003900000 */
[----:B------:R-:W2:Y:S02]  /*9cf0*/  @!P0 SYNCS.PHASECHK.TRANS64 P0, [R0+URZ], R3 ;  /* 0x00000003000085a7 */ /* 0x000ea400080010ff */
[----:B--2---:R-:W-:Y:S05]  /*9d00*/  @!P0 BRA `(.L_x_153) ;  /* 0xfffffffc00f08947 */ /* 0x004fea000383ffff */
[----:B------:R-:W-:Y:S05]  /*9d10*/  BRA `(.L_x_64) ;  /* 0xffffff9800bc7947 */ /* 0x000fea000383ffff */
.L_x_68:
[----:B------:R-:W-:-:S07]  /*9d20*/  MOV R0, UR4 ;  /* 0x0000000400007c02 */ /* 0x000fce0008000f00 */
.L_x_154:
[----:B--2---:R2:W4:Y:S02]  /*9d30*/  SYNCS.PHASECHK.TRANS64.TRYWAIT P0, [R0+URZ], R3 ;  /* 0x00000003000075a7 */ /* 0x00452400080011ff */
[----:B----4-:R-:W-:Y:S05]  /*9d40*/  @!P0 NANOSLEEP.SYNCS 0x989680 ;  /* 0x009896800000895d */ /* 0x010fea0003900000 */
[----:B------:R-:W4:Y:S02]  /*9d50*/  @!P0 SYNCS.PHASECHK.TRANS64 P0, [R0+URZ], R3 ;  /* 0x00000003000085a7 */ /* 0x000f2400080010ff */
[----:B----4-:R-:W-:Y:S05]  /*9d60*/  @!P0 BRA `(.L_x_154) ;  /* 0xfffffffc00f08947 */ /* 0x010fea000383ffff */
[----:B------:R-:W-:Y:S05]  /*9d70*/  BRA `(.L_x_155) ;  /* 0xffffff9c005c7947 */ /* 0x000fea000383ffff */
.L_x_69:
[----:B------:R-:W-:-:S07]  /*9d80*/  MOV R0, UR5 ;  /* 0x0000000500007c02 */ /* 0x000fce0008000f00 */
.L_x_156:
[----:B-1----:R1:W2:Y:S02]  /*9d90*/  SYNCS.PHASECHK.TRANS64.TRYWAIT P0, [R0+URZ], R3 ;  /* 0x00000003000075a7 */ /* 0x0022a400080011ff */
[----:B--2---:R-:W-:Y:S05]  /*9da0*/  @!P0 NANOSLEEP.SYNCS 0x989680 ;  /* 0x009896800000895d */ /* 0x004fea0003900000 */
[----:B------:R-:W2:Y:S02]  /*9db0*/  @!P0 SYNCS.PHASECHK.TRANS64 P0, [R0+URZ], R3 ;  /* 0x00000003000085a7 */ /* 0x000ea400080010ff */
[----:B--2---:R-:W-:Y:S05]  /*9dc0*/  @!P0 BRA `(.L_x_156) ;  /* 0xfffffffc00f08947 */ /* 0x004fea000383ffff */
[----:B------:R-:W-:Y:S05]  /*9dd0*/  BRA `(.L_x_157) ;  /* 0xffffff9c00687947 */ /* 0x000fea000383ffff */
.L_x_70:
[----:B------:R-:W-:-:S07]  /*9de0*/  MOV R0, UR5 ;  /* 0x0000000500007c02 */ /* 0x000fce0008000f00 */
.L_x_158:
[----:B-1----:R1:W2:Y:S02]  /*9df0*/  SYNCS.PHASECHK.TRANS64.TRYWAIT P0, [R0+URZ], R3 ;  /* 0x00000003000075a7 */ /* 0x0022a400080011ff */
[----:B--2---:R-:W-:Y:S05]  /*9e00*/  @!P0 NANOSLEEP.SYNCS 0x989680 ;  /* 0x009896800000895d */ /* 0x004fea0003900000 */
[----:B------:R-:W2:Y:S02]  /*9e10*/  @!P0 SYNCS.PHASECHK.TRANS64 P0, [R0+URZ], R3 ;  /* 0x00000003000085a7 */ /* 0x000ea400080010ff */
[----:B--2---:R-:W-:Y:S05]  /*9e20*/  @!P0 BRA `(.L_x_158) ;  /* 0xfffffffc00f08947 */ /* 0x004fea000383ffff */
[----:B------:R-:W-:Y:S05]  /*9e30*/  BRA `(.L_x_159) ;  /* 0xffffff9c00747947 */ /* 0x000fea000383ffff */
.L_x_71:
[----:B------:R-:W-:-:S07]  /*9e40*/  MOV R0, UR4 ;  /* 0x0000000400007c02 */ /* 0x000fce0008000f00 */
.L_x_160:
[----:B-1----:R1:W2:Y:S02]  /*9e50*/  SYNCS.PHASECHK.TRANS64.TRYWAIT P0, [R0+URZ], R3 ;  /* 0x00000003000075a7 */ /* 0x0022a400080011ff */
[----:B--2---:R-:W-:Y:S05]  /*9e60*/  @!P0 NANOSLEEP.SYNCS 0x989680 ;  /* 0x009896800000895d */ /* 0x004fea0003900000 */
[----:B------:R-:W2:Y:S02]  /*9e70*/  @!P0 SYNCS.PHASECHK.TRANS64 P0, [R0+URZ], R3 ;  /* 0x00000003000085a7 */ /* 0x000ea400080010ff */
[----:B--2---:R-:W-:Y:S05]  /*9e80*/  @!P0 BRA `(.L_x_160) ;  /* 0xfffffffc00f08947 */ /* 0x004fea000383ffff */
[----:B------:R-:W-:Y:S05]  /*9e90*/  BRA `(.L_x_161) ;  /* 0xffffff9c00807947 */ /* 0x000fea000383ffff */
.L_x_76:
[----:B--2---:R2:W3:Y:S02]  /*9ea0*/  SYNCS.PHASECHK.TRANS64.TRYWAIT P0, [R12+URZ+0xa0], R9 ;  /* 0x0000a0090c0075a7 */ /* 0x0044e400080011ff */
[----:B---3--:R-:W-:Y:S05]  /*9eb0*/  @!P0 NANOSLEEP.SYNCS 0x989680 ;  /* 0x009896800000895d */ /* 0x008fea0003900000 */
[----:B------:R-:W3:Y:S02]  /*9ec0*/  @!P0 SYNCS.PHASECHK.TRANS64 P0, [R12+URZ+0xa0], R9 ;  /* 0x0000a0090c0085a7 */ /* 0x000ee400080010ff */
[----:B---3--:R-:W-:Y:S05]  /*9ed0*/  @!P0 BRA `(.L_x_76) ;  /* 0xfffffffc00f08947 */ /* 0x008fea000383ffff */
[----:B------:R-:W-:Y:S05]  /*9ee0*/  BRA `(.L_x_162) ;  /* 0xffffffa000b07947 */ /* 0x000fea000383ffff */
.L_x_79:
[----:B------:R-:W-:Y:S07]  /*9ef0*/  MOV R0, UR21 ;  /* 0x0000001500007c02 */ /* 0x000fee0008000f00 */
.L_x_163:
[----:B--2---:R2:W3:Y:S02]  /*9f00*/  SYNCS.PHASECHK.TRANS64.TRYWAIT P2, [R0+URZ+0x98], R11 ;  /* 0x0000980b000075a7 */ /* 0x0044e400080411ff */
[----:B---3--:R-:W-:Y:S05]  /*9f10*/  @!P2 NANOSLEEP.SYNCS 0x989680 ;  /* 0x009896800000a95d */ /* 0x008fea0003900000 */
[----:B------:R-:W3:Y:S02]  /*9f20*/  @!P2 SYNCS.PHASECHK.TRANS64 P2, [R0+URZ+0x98], R11 ;  /* 0x0000980b0000a5a7 */ /* 0x000ee400080410ff */
[----:B---3--:R-:W-:Y:S05]  /*9f30*/  @!P2 BRA `(.L_x_163) ;  /* 0xfffffffc00f0a947 */ /* 0x008fea000383ffff */
[----:B------:R-:W-:Y:S05]  /*9f40*/  BRA `(.L_x_78) ;  /* 0xffffffa800187947 */ /* 0x000fea000383ffff */
.L_x_82:
[----:B--2---:R-:W-:Y:S07]  /*9f50*/  MOV R0, UR21 ;  /* 0x0000001500007c02 */ /* 0x004fee0008000f00 */
.L_x_164:
[----:B--2---:R2:W3:Y:S02]  /*9f60*/  SYNCS.PHASECHK.TRANS64.TRYWAIT P0, [R0+URZ+0x70], R9 ;  /* 0x00007009000075a7 */ /* 0x0044e400080011ff */
[----:B---3--:R-:W-:Y:S05]  /*9f70*/  @!P0 NANOSLEEP.SYNCS 0x989680 ;  /* 0x009896800000895d */ /* 0x008fea0003900000 */
[----:B------:R-:W3:Y:S02]  /*9f80*/  @!P0 SYNCS.PHASECHK.TRANS64 P0, [R0+URZ+0x70], R9 ;  /* 0x00007009000085a7 */ /* 0x000ee400080010ff */
[----:B---3--:R-:W-:Y:S05]  /*9f90*/  @!P0 BRA `(.L_x_164) ;  /* 0xfffffffc00f08947 */ /* 0x008fea000383ffff */
[----:B------:R-:W-:Y:S05]  /*9fa0*/  BRA `(.L_x_165) ;  /* 0xffffffa800747947 */ /* 0x000fea000383ffff */
.L_x_83:
[----:B------:R-:W-:Y:S07]  /*9fb0*/  MOV R0, UR21 ;  /* 0x0000001500007c02 */ /* 0x000fee0008000f00 */
.L_x_166:
[----:B--2---:R2:W3:Y:S02]  /*9fc0*/  SYNCS.PHASECHK.TRANS64.TRYWAIT P0, [R0+URZ+0x78], R9 ;  /* 0x00007809000075a7 */ /* 0x0044e400080011ff */
[----:B---3--:R-:W-:Y:S05]  /*9fd0*/  @!P0 NANOSLEEP.SYNCS 0x989680 ;  /* 0x009896800000895d */ /* 0x008fea0003900000 */
[----:B------:R-:W3:Y:S02]  /*9fe0*/  @!P0 SYNCS.PHASECHK.TRANS64 P0, [R0+URZ+0x78], R9 ;  /* 0x00007809000085a7 */ /* 0x000ee400080010ff */
[----:B---3--:R-:W-:Y:S05]  /*9ff0*/  @!P0 BRA `(.L_x_166) ;  /* 0xfffffffc00f08947 */ /* 0x008fea000383ffff */
[----:B------:R-:W-:Y:S05]  /*a000*/  BRA `(.L_x_167) ;  /* 0xffffffa800ac7947 */ /* 0x000fea000383ffff */
.L_x_84:
[----:B------:R-:W-:Y:S07]  /*a010*/  MOV R0, UR21 ;  /* 0x0000001500007c02 */ /* 0x000fee0008000f00 */
.L_x_168:
[----:B--2---:R2:W3:Y:S02]  /*a020*/  SYNCS.PHASECHK.TRANS64.TRYWAIT P0, [R0+URZ+0x80], R9 ;  /* 0x00008009000075a7 */ /* 0x0044e400080011ff */
[----:B---3--:R-:W-:Y:S05]  /*a030*/  @!P0 NANOSLEEP.SYNCS 0x989680 ;  /* 0x009896800000895d */ /* 0x008fea0003900000 */
[----:B------:R-:W3:Y:S02]  /*a040*/  @!P0 SYNCS.PHASECHK.TRANS64 P0, [R0+URZ+0x80], R9 ;  /* 0x00008009000085a7 */ /* 0x000ee400080010ff */
[----:B---3--:R-:W-:Y:S05]  /*a050*/  @!P0 BRA `(.L_x_168) ;  /* 0xfffffffc00f08947 */ /* 0x008fea000383ffff */
[----:B------:R-:W-:Y:S05]  /*a060*/  BRA `(.L_x_169) ;  /* 0xffffffa800f07947 */ /* 0x000fea000383ffff */
.L_x_85:
[----:B------:R-:W-:Y:S07]  /*a070*/  MOV R0, UR21 ;  /* 0x0000001500007c02 */ /* 0x000fee0008000f00 */
.L_x_170:
[----:B--2---:R2:W3:Y:S02]  /*a080*/  SYNCS.PHASECHK.TRANS64.TRYWAIT P0, [R0+URZ+0x88], R9 ;  /* 0x00008809000075a7 */ /* 0x0044e400080011ff */
[----:B---3--:R-:W-:Y:S05]  /*a090*/  @!P0 NANOSLEEP.SYNCS 0x989680 ;  /* 0x009896800000895d */ /* 0x008fea0003900000 */
[----:B------:R-:W3:Y:S02]  /*a0a0*/  @!P0 SYNCS.PHASECHK.TRANS64 P0, [R0+URZ+0x88], R9 ;  /* 0x00008809000085a7 */ /* 0x000ee400080010ff */
[----:B---3--:R-:W-:Y:S05]  /*a0b0*/  @!P0 BRA `(.L_x_170) ;  /* 0xfffffffc00f08947 */ /* 0x008fea000383ffff */
[----:B------:R-:W-:Y:S05]  /*a0c0*/  BRA `(.L_x_171) ;  /* 0xffffffac00307947 */ /* 0x000fea000383ffff */
.L_x_87:
[----:B------:R-:W-:-:S07]  /*a0d0*/  MOV R0, UR21 ;  /* 0x0000001500007c02 */ /* 0x000fce0008000f00 */
.L_x_172:
[----:B---3--:R3:W4:Y:S02]  /*a0e0*/  SYNCS.PHASECHK.TRANS64.TRYWAIT P0, [R0+URZ+0x70], R3 ;  /* 0x00007003000075a7 */ /* 0x00872400080011ff */
[----:B----4-:R-:W-:Y:S05]  /*a0f0*/  @!P0 NANOSLEEP.SYNCS 0x989680 ;  /* 0x009896800000895d */ /* 0x010fea0003900000 */
[----:B------:R-:W4:Y:S02]  /*a100*/  @!P0 SYNCS.PHASECHK.TRANS64 P0, [R0+URZ+0x70], R3 ;  /* 0x00007003000085a7 */ /* 0x000f2400080010ff */
[----:B----4-:R-:W-:Y:S05]  /*a110*/  @!P0 BRA `(.L_x_172) ;  /* 0xfffffffc00f08947 */ /* 0x010fea000383ffff */
[----:B------:R-:W-:Y:S05]  /*a120*/  BRA `(.L_x_173) ;  /* 0xffffffac00a47947 */ /* 0x000fea000383ffff */
.L_x_88:
[----:B---3--:R-:W-:-:S07]  /*a130*/  MOV R0, UR21 ;  /* 0x0000001500007c02 */ /* 0x008fce0008000f00 */
.L_x_174:
[----:B---3--:R3:W4:Y:S02]  /*a140*/  SYNCS.PHASECHK.TRANS64.TRYWAIT P0, [R0+URZ+0x78], R3 ;  /* 0x00007803000075a7 */ /* 0x00872400080011ff */
[----:B----4-:R-:W-:Y:S05]  /*a150*/  @!P0 NANOSLEEP.SYNCS 0x989680 ;  /* 0x009896800000895d */ /* 0x010fea0003900000 */
[----:B------:R-:W4:Y:S02]  /*a160*/  @!P0 SYNCS.PHASECHK.TRANS64 P0, [R0+URZ+0x78], R3 ;  /* 0x00007803000085a7 */ /* 0x000f2400080010ff */
[----:B----4-:R-:W-:Y:S05]  /*a170*/  @!P0 BRA `(.L_x_174) ;  /* 0xfffffffc00f08947 */ /* 0x010fea000383ffff */
[----:B------:R-:W-:Y:S05]  /*a180*/  BRA `(.L_x_175) ;  /* 0xffffffac00947947 */ /* 0x000fea000383ffff */
.L_x_89:
[----:B---3--:R-:W-:-:S07]  /*a190*/  MOV R0, UR21 ;  /* 0x0000001500007c02 */ /* 0x008fce0008000f00 */
.L_x_176:
[----:B---3--:R3:W4:Y:S02]  /*a1a0*/  SYNCS.PHASECHK.TRANS64.TRYWAIT P0, [R0+URZ+0x80], R3 ;  /* 0x00008003000075a7 */ /* 0x00872400080011ff */
[----:B----4-:R-:W-:Y:S05]  /*a1b0*/  @!P0 NANOSLEEP.SYNCS 0x989680 ;  /* 0x009896800000895d */ /* 0x010fea0003900000 */
[----:B------:R-:W4:Y:S02]  /*a1c0*/  @!P0 SYNCS.PHASECHK.TRANS64 P0, [R0+URZ+0x80], R3 ;  /* 0x00008003000085a7 */ /* 0x000f2400080010ff */
[----:B----4-:R-:W-:Y:S05]  /*a1d0*/  @!P0 BRA `(.L_x_176) ;  /* 0xfffffffc00f08947 */ /* 0x010fea000383ffff */
[----:B------:R-:W-:Y:S05]  /*a1e0*/  BRA `(.L_x_177) ;  /* 0xffffffac00847947 */ /* 0x000fea000383ffff */
.L_x_91:
[----:B-1----:R1:W2:Y:S02]  /*a1f0*/  SYNCS.PHASECHK.TRANS64.TRYWAIT P0, [R3+URZ+0xa0], R0 ;  /* 0x0000a000030075a7 */ /* 0x0022a400080011ff */
[----:B--2---:R-:W-:Y:S05]  /*a200*/  @!P0 NANOSLEEP.SYNCS 0x989680 ;  /* 0x009896800000895d */ /* 0x004fea0003900000 */
[----:B------:R-:W2:Y:S02]  /*a210*/  @!P0 SYNCS.PHASECHK.TRANS64 P0, [R3+URZ+0xa0], R0 ;  /* 0x0000a000030085a7 */ /* 0x000ea400080010ff */
[----:B--2---:R-:W-:Y:S05]  /*a220*/  @!P0 BRA `(.L_x_91) ;  /* 0xfffffffc00f08947 */ /* 0x004fea000383ffff */
[----:B------:R-:W-:Y:S05]  /*a230*/  BRA `(.L_x_178) ;  /* 0xffffffb000547947 */ /* 0x000fea000383ffff */
.L_x_102:
[----:B--2---:R2:W1:Y:S02]  /*a240*/  SYNCS.PHASECHK.TRANS64.TRYWAIT P1, [R2+URZ+0x50], R3 ;  /* 0x00005003020075a7 */ /* 0x00446400080211ff */
[----:B-1----:R-:W-:Y:S05]  /*a250*/  @!P1 NANOSLEEP.SYNCS 0x989680 ;  /* 0x009896800000995d */ /* 0x002fea0003900000 */
[----:B------:R-:W1:Y:S02]  /*a260*/  @!P1 SYNCS.PHASECHK.TRANS64 P1, [R2+URZ+0x50], R3 ;  /* 0x00005003020095a7 */ /* 0x000e6400080210ff */
[----:B-1----:R-:W-:Y:S05]  /*a270*/  @!P1 BRA `(.L_x_102) ;  /* 0xfffffffc00f09947 */ /* 0x002fea000383ffff */
[----:B------:R-:W-:Y:S05]  /*a280*/  BRA `(.L_x_101) ;  /* 0xffffffbc00cc7947 */ /* 0x000fea000383ffff */
.L_x_104:
[----:B--2---:R2:W4:Y:S02]  /*a290*/  SYNCS.PHASECHK.TRANS64.TRYWAIT P0, [R71+URZ+0xc0], R4 ;  /* 0x0000c004470075a7 */ /* 0x00452400080011ff */
[----:B----4-:R-:W-:Y:S05]  /*a2a0*/  @!P0 NANOSLEEP.SYNCS 0x989680 ;  /* 0x009896800000895d */ /* 0x010fea0003900000 */
[----:B------:R-:W4:Y:S02]  /*a2b0*/  @!P0 SYNCS.PHASECHK.TRANS64 P0, [R71+URZ+0xc0], R4 ;  /* 0x0000c004470085a7 */ /* 0x000f2400080010ff */
[----:B----4-:R-:W-:Y:S05]  /*a2c0*/  @!P0 BRA `(.L_x_104) ;  /* 0xfffffffc00f08947 */ /* 0x010fea000383ffff */
[----:B------:R-:W-:Y:S05]  /*a2d0*/  BRA `(.L_x_103) ;  /* 0xffffffc0001c7947 */ /* 0x000fea000383ffff */
.L_x_112:
[----:B---3--:R3:W4:Y:S02]  /*a2e0*/  SYNCS.PHASECHK.TRANS64.TRYWAIT P0, [R112+URZ+0x50], R3 ;  /* 0x00005003700075a7 */ /* 0x00872400080011ff */
[----:B----4-:R-:W-:Y:S05]  /*a2f0*/  @!P0 NANOSLEEP.SYNCS 0x989680 ;  /* 0x009896800000895d */ /* 0x010fea0003900000 */
[----:B------:R-:W4:Y:S02]  /*a300*/  @!P0 SYNCS.PHASECHK.TRANS64 P0, [R112+URZ+0x50], R3 ;  /* 0x00005003700085a7 */ /* 0x000f2400080010ff */
[----:B----4-:R-:W-:Y:S05]  /*a310*/  @!P0 BRA `(.L_x_112) ;  /* 0xfffffffc00f08947 */ /* 0x010fea000383ffff */
[----:B------:R-:W-:Y:S05]  /*a320*/  BRA `(.L_x_111) ;  /* 0xffffffcc00107947 */ /* 0x000fea000383ffff */
.L_x_120:
[----:B---3--:R3:W4:Y:S02]  /*a330*/  SYNCS.PHASECHK.TRANS64.TRYWAIT P0, [R112+URZ+0x50], R5 ;  /* 0x00005005700075a7 */ /* 0x00872400080011ff */
[----:B----4-:R-:W-:Y:S05]  /*a340*/  @!P0 NANOSLEEP.SYNCS 0x989680 ;  /* 0x009896800000895d */ /* 0x010fea0003900000 */
[----:B------:R-:W4:Y:S02]  /*a350*/  @!P0 SYNCS.PHASECHK.TRANS64 P0, [R112+URZ+0x50], R5 ;  /* 0x00005005700085a7 */ /* 0x000f2400080010ff */
[----:B----4-:R-:W-:Y:S05]  /*a360*/  @!P0 BRA `(.L_x_120) ;  /* 0xfffffffc00f08947 */ /* 0x010fea000383ffff */
[----:B------:R-:W-:Y:S05]  /*a370*/  BRA `(.L_x_119) ;  /* 0xffffffd800507947 */ /* 0x000fea000383ffff */
.L_x_128:
[----:B---3--:R3:W4:Y:S02]  /*a380*/  SYNCS.PHASECHK.TRANS64.TRYWAIT P0, [R102+URZ+0x50], R3 ;  /* 0x00005003660075a7 */ /* 0x00872400080011ff */
[----:B----4-:R-:W-:Y:S05]  /*a390*/  @!P0 NANOSLEEP.SYNCS 0x989680 ;  /* 0x009896800000895d */ /* 0x010fea0003900000 */
[----:B------:R-:W4:Y:S02]  /*a3a0*/  @!P0 SYNCS.PHASECHK.TRANS64 P0, [R102+URZ+0x50], R3 ;  /* 0x00005003660085a7 */ /* 0x000f2400080010ff */
[----:B----4-:R-:W-:Y:S05]  /*a3b0*/  @!P0 BRA `(.L_x_128) ;  /* 0xfffffffc00f08947 */ /* 0x010fea000383ffff */
[----:B------:R-:W-:Y:S05]  /*a3c0*/  BRA `(.L_x_127) ;  /* 0xffffffe4009c7947 */ /* 0x000fea000383ffff */
        .weak           $__internal_0_$__cuda_sm10x_tcgen05_guardrail_trap_col_being_dealloced_not_returned_by_alloc
        .type           $__internal_0_$__cuda_sm10x_tcgen05_guardrail_trap_col_being_dealloced_not_returned_by_alloc,@function
        .size           $__internal_0_$__cuda_sm10x_tcgen05_guardrail_trap_col_being_dealloced_not_returned_by_alloc,($__internal_1_$__cuda_sm10x_tcgen05_guardrail_trap_phase_invalid_during_alloc - $__internal_0_$__cuda_sm10x_tcgen05_guardrail_trap_col_being_dealloced_not_returned_by_alloc)
$__internal_0_$__cuda_sm10x_tcgen05_guardrail_trap_col_being_dealloced_not_returned_by_alloc:
[----:B------:R-:W-:Y:S05]  /*a3d0*/  BPT.TRAP 0x1 ;  /* 0x000000040000795c */ /* 0x000fea0000300000 */
[----:B------:R-:W-:-:S04]  /*a3e0*/  HFMA2 R3, -RZ, RZ, 0, 0 ;  /* 0x00000000ff037431 */ /* 0x000fc800000001ff */
[----:B------:R-:W-:Y:S05]  /*a3f0*/  RET.REL.NODEC R2 `(_ZN7cutlass13device_kernelINS_4gemm6kernel13GemmUniversalIN4cute5tupleIJiiiiEEENS1_10collective13CollectiveMmaINS1_35MainloopSm100TmaUmmaWarpSpecializedILi5ELi2ELi4ENS5_IJNS4_1CILi2EEESB_NSA_ILi1EEEEEEEENS5_IJNSA_ILi64EEENSA_ILi256EEENSA_ILi32EEEEEENS_12float_e5m2_tENS5_IJlSC_lEEESJ_SK_NS4_8TiledMMAINS4_8MMA_AtomIJNS4_10MMA_TraitsINS4_19SM100_MMA_F8F6F4_SSEJSJ_SJ_fSF_SG_NS4_17integral_constantINS4_4UMMA5MajorELSR_0EEESS_NSP_INSQ_7ScaleInELST_0EEESU_EEEEEENS4_6LayoutINS5_IJSC_SC_SC_EEENS5_IJNSA_ILi0EEESZ_SZ_EEEEENS5_IJNS4_10UnderscoreES12_S12_EEEEENS4_23SM90_TMA_LOAD_MULTICASTENS4_14ComposedLayoutINS4_7SwizzleILi1ELi4ELi3EEENS4_18smem_ptr_flag_bitsILi8EEENSX_INS5_IJNSA_ILi8EEESH_EEENS5_IJSH_SC_EEEEEEEvNS4_8identityES15_S1F_vS1G_EENS_8epilogue10collective18CollectiveEpilogueINS1I_23Sm100TmaWarpSpecializedILi4ELi2ELi32ELb0ELb0EEEJSI_NS5_IJNSX_ISF_SC_EES1N_EEESJ_SK_SJ_SK_NS1I_6fusion15FusionCallbacksIS1M_NS1P_17LinearCombinationISJ_fSJ_fLNS_15FloatRoundStyleE2EEESI_S1O_JEEENS4_5SM1004TMEM4LOAD26SM100_TMEM_LOAD_16dp32b32xENS4_13SM90_TMA_LOADENS16_INS17_ILi2ELi4ELi3EEES1A_NSX_INS5_IJS1B_SF_EEENS5_IJSF_SC_EEEEEEENS4_39AutoVectorizingCopyWithAssumedAlignmentILi128EEENS4_14SM90_TMA_STOREES24_S26_S26_EEEvvEEEEvNT_6ParamsE) ;  /* 0xffffff5c02007950 */ /* 0x000fea0003c3ffff */
        .weak           $__internal_1_$__cuda_sm10x_tcgen05_guardrail_trap_phase_invalid_during_alloc
        .type           $__internal_1_$__cuda_sm10x_tcgen05_guardrail_trap_phase_invalid_during_alloc,@function
        .size           $__internal_1_$__cuda_sm10x_tcgen05_guardrail_trap_phase_invalid_during_alloc,($__internal_2_$__cuda_sm10x_tcgen05_guardrail_trap_unallocated_columns_being_dealloced - $__internal_1_$__cuda_sm10x_tcgen05_guardrail_trap_phase_invalid_during_alloc)
$__internal_1_$__cuda_sm10x_tcgen05_guardrail_trap_phase_invalid_during_alloc:
[----:B------:R-:W-:Y:S05]  /*a400*/  BPT.TRAP 0x1 ;  /* 0x000000040000795c */ /* 0x000fea0000300000 */
[----:B------:R-:W-:-:S04]  /*a410*/  MOV R5, 0x0 ;  /* 0x0000000000057802 */ /* 0x000fc80000000f00 */
[----:B------:R-:W-:Y:S05]  /*a420*/  RET.REL.NODEC R4 `(_ZN7cutlass13device_kernelINS_4gemm6kernel13GemmUniversalIN4cute5tupleIJiiiiEEENS1_10collective13CollectiveMmaINS1_35MainloopSm100TmaUmmaWarpSpecializedILi5ELi2ELi4ENS5_IJNS4_1CILi2EEESB_NSA_ILi1EEEEEEEENS5_IJNSA_ILi64EEENSA_ILi256EEENSA_ILi32EEEEEENS_12float_e5m2_tENS5_IJlSC_lEEESJ_SK_NS4_8TiledMMAINS4_8MMA_AtomIJNS4_10MMA_TraitsINS4_19SM100_MMA_F8F6F4_SSEJSJ_SJ_fSF_SG_NS4_17integral_constantINS4_4UMMA5MajorELSR_0EEESS_NSP_INSQ_7ScaleInELST_0EEESU_EEEEEENS4_6LayoutINS5_IJSC_SC_SC_EEENS5_IJNSA_ILi0EEESZ_SZ_EEEEENS5_IJNS4_10UnderscoreES12_S12_EEEEENS4_23SM90_TMA_LOAD_MULTICASTENS4_14ComposedLayoutINS4_7SwizzleILi1ELi4ELi3EEENS4_18smem_ptr_flag_bitsILi8EEENSX_INS5_IJNSA_ILi8EEESH_EEENS5_IJSH_SC_EEEEEEEvNS4_8identityES15_S1F_vS1G_EENS_8epilogue10collective18CollectiveEpilogueINS1I_23Sm100TmaWarpSpecializedILi4ELi2ELi32ELb0ELb0EEEJSI_NS5_IJNSX_ISF_SC_EES1N_EEESJ_SK_SJ_SK_NS1I_6fusion15FusionCallbacksIS1M_NS1P_17LinearCombinationISJ_fSJ_fLNS_15FloatRoundStyleE2EEESI_S1O_JEEENS4_5SM1004TMEM4LOAD26SM100_TMEM_LOAD_16dp32b32xENS4_13SM90_TMA_LOADENS16_INS17_ILi2ELi4ELi3EEES1A_NSX_INS5_IJS1B_SF_EEENS5_IJSF_SC_EEEEEEENS4_39AutoVectorizingCopyWithAssumedAlignmentILi128EEENS4_14SM90_TMA_STOREES24_S26_S26_EEEvvEEEEvNT_6ParamsE) ;  /* 0xffffff5804f47950 */ /* 0x000fea0003c3ffff */
        .weak           $__internal_2_$__cuda_sm10x_tcgen05_guardrail_trap_unallocated_columns_being_dealloced
        .type           $__internal_2_$__cuda_sm10x_tcgen05_guardrail_trap_unallocated_columns_being_dealloced,@function
        .size           $__internal_2_$__cuda_sm10x_tcgen05_guardrail_trap_unallocated_columns_being_dealloced,(.L_x_180 - $__internal_2_$__cuda_sm10x_tcgen05_guardrail_trap_unallocated_columns_being_dealloced)
$__internal_2_$__cuda_sm10x_tcgen05_guardrail_trap_unallocated_columns_being_dealloced:
[----:B------:R-:W-:Y:S05]  /*a430*/  BPT.TRAP 0x1 ;  /* 0x000000040000795c */ /* 0x000fea0000300000 */
[----:B------:R-:W-:-:S04]  /*a440*/  HFMA2 R3, -RZ, RZ, 0, 0 ;  /* 0x00000000ff037431 */ /* 0x000fc800000001ff */
[----:B------:R-:W-:Y:S05]  /*a450*/  RET.REL.NODEC R2 `(_ZN7cutlass13device_kernelINS_4gemm6kernel13GemmUniversalIN4cute5tupleIJiiiiEEENS1_10collective13CollectiveMmaINS1_35MainloopSm100TmaUmmaWarpSpecializedILi5ELi2ELi4ENS5_IJNS4_1CILi2EEESB_NSA_ILi1EEEEEEEENS5_IJNSA_ILi64EEENSA_ILi256EEENSA_ILi32EEEEEENS_12float_e5m2_tENS5_IJlSC_lEEESJ_SK_NS4_8TiledMMAINS4_8MMA_AtomIJNS4_10MMA_TraitsINS4_19SM100_MMA_F8F6F4_SSEJSJ_SJ_fSF_SG_NS4_17integral_constantINS4_4UMMA5MajorELSR_0EEESS_NSP_INSQ_7ScaleInELST_0EEESU_EEEEEENS4_6LayoutINS5_IJSC_SC_SC_EEENS5_IJNSA_ILi0EEESZ_SZ_EEEEENS5_IJNS4_10UnderscoreES12_S12_EEEEENS4_23SM90_TMA_LOAD_MULTICASTENS4_14ComposedLayoutINS4_7SwizzleILi1ELi4ELi3EEENS4_18smem_ptr_flag_bitsILi8EEENSX_INS5_IJNSA_ILi8EEESH_EEENS5_IJSH_SC_EEEEEEEvNS4_8identityES15_S1F_vS1G_EENS_8epilogue10collective18CollectiveEpilogueINS1I_23Sm100TmaWarpSpecializedILi4ELi2ELi32ELb0ELb0EEEJSI_NS5_IJNSX_ISF_SC_EES1N_EEESJ_SK_SJ_SK_NS1I_6fusion15FusionCallbacksIS1M_NS1P_17LinearCombinationISJ_fSJ_fLNS_15FloatRoundStyleE2EEESI_S1O_JEEENS4_5SM1004TMEM4LOAD26SM100_TMEM_LOAD_16dp32b32xENS4_13SM90_TMA_LOADENS16_INS17_ILi2ELi4ELi3EEES1A_NSX_INS5_IJS1B_SF_EEENS5_IJSF_SC_EEEEEEENS4_39AutoVectorizingCopyWithAssumedAlignmentILi128EEENS4_14SM90_TMA_STOREES24_S26_S26_EEEvvEEEEvNT_6ParamsE) ;  /* 0xffffff5802e87950 */ /* 0x000fea0003c3ffff */
.L_x_179:
[----:B------:R-:W-:-:S00]  /*a460*/  BRA `(.L_x_179) ;  /* 0xfffffffc00fc7947 */ /* 0x000fc0000383ffff */
[----:B------:R-:W-:-:S00]  /*a470*/  NOP ;  /* 0x0000000000007918 */ /* 0x000fc00000000000 */
        /* <DEDUP_REMOVED lines=8> */
.L_x_180:


//--------------------- .nv.global.init           --------------------------
	.section	.nv.global.init,"aw",@progbits
.nv.global.init:
	.type		$str$27,@object
	.size		$str$27,($str$28 - $str$27)
$str$27:
        /*0000*/ 	.byte	0x28, 0x61, 0x64, 0x64, 0x72, 0x65, 0x73, 0x73, 0x20, 0x26, 0x20, 0x6d, 0x61, 0x73, 0x6b, 0x29
        /*0010*/ 	.byte	0x20, 0x3d, 0x3d, 0x20, 0x30, 0x00
	.type		$str$28,@object
	.size		$str$28,($str$26 - $str$28)
$str$28:
        /*0016*/ 	.byte	0x2f, 0x74, 0x6d, 0x70, 0x2f, 0x63, 0x75, 0x74, 0x6c, 0x61, 0x73, 0x73, 0x5f, 0x73, 0x77, 0x65
        /*0026*/ 	.byte	0x65, 0x70, 0x5f, 0x73, 0x72, 0x63, 0x2f, 0x69, 0x6e, 0x63, 0x6c, 0x75, 0x64, 0x65, 0x2f, 0x63
        /*0036*/ 	.byte	0x75, 0x74, 0x65, 0x2f, 0x70, 0x6f, 0x69, 0x6e, 0x74, 0x65, 0x72, 0x5f, 0x66, 0x6c, 0x61, 0x67
        /*0046*/ 	.byte	0x67, 0x65, 0x64, 0x2e, 0x68, 0x70, 0x70, 0x00
	.type		$str$26,@object
	.size		$str$26,($str$25 - $str$26)
$str$26:
        /*004e*/ 	.byte	0x2f, 0x74, 0x6d, 0x70, 0x2f, 0x63, 0x75, 0x74, 0x6c, 0x61, 0x73, 0x73, 0x5f, 0x73, 0x77, 0x65
        /*005e*/ 	.byte	0x65, 0x70, 0x5f, 0x73, 0x72, 0x63, 0x2f, 0x69, 0x6e, 0x63, 0x6c, 0x75, 0x64, 0x65, 0x2f, 0x63
        /*006e*/ 	.byte	0x75, 0x74, 0x65, 0x2f, 0x61, 0x74, 0x6f, 0x6d, 0x2f, 0x63, 0x6f, 0x70, 0x79, 0x5f, 0x74, 0x72
        /*007e*/ 	.byte	0x61, 0x69, 0x74, 0x73, 0x5f, 0x73, 0x6d, 0x31, 0x30, 0x30, 0x2e, 0x68, 0x70, 0x70, 0x00
	.type		$str$25,@object
	.size		$str$25,(__unnamed_1 - $str$25)
$str$25:
        /*008d*/ 	.byte	0x28, 0x28, 0x75, 0x69, 0x6e, 0x74, 0x33, 0x32, 0x5f, 0x74, 0x28, 0x74, 0x68, 0x72, 0x65, 0x61
        /*009d*/ 	.byte	0x64, 0x49, 0x64, 0x78, 0x2e, 0x78, 0x29, 0x20, 0x2f, 0x20, 0x33, 0x32, 0x29, 0x20, 0x25, 0x20
        /*00ad*/ 	.byte	0x34, 0x29, 0x20, 0x3d, 0x3d, 0x20, 0x28, 0x28, 0x28, 0x74, 0x6d, 0x65, 0x6d, 0x5f, 0x61, 0x64
        /*00bd*/ 	.byte	0x64, 0x72, 0x20, 0x3e, 0x3e, 0x20, 0x31, 0x36, 0x29, 0x20, 0x2f, 0x20, 0x33, 0x32, 0x29, 0x20
        /*00cd*/ 	.byte	0x25, 0x20, 0x34, 0x29, 0x00
	.type		__unnamed_1,@object
	.size		__unnamed_1,(__unnamed_2 - __unnamed_1)
__unnamed_1:
        /*00d2*/ 	.byte	0x61, 0x75, 0x74, 0x6f, 0x20, 0x63, 0x75, 0x74, 0x65, 0x3a, 0x3a, 0x61, 0x73, 0x5f, 0x70, 0x6f
        /* <DEDUP_REMOVED lines=24> */
        /*0262*/ 	.byte	0x3c, 0x34, 0x30, 0x39, 0x36, 0x3e, 0x3e, 0x3e, 0x3e, 0x5d, 0x00
	.type		__unnamed_2,@object
	.size		__unnamed_2,(__unnamed_3 - __unnamed_2)
__unnamed_2:
        /* <DEDUP_REMOVED lines=26> */
	.type		__unnamed_3,@object
	.size		__unnamed_3,(.L_3 - __unnamed_3)
__unnamed_3:
        /* <DEDUP_REMOVED lines=40> */
        /*0688*/ 	.byte	0x74, 0x65, 0x3a, 0x3a, 0x43, 0x3c, 0x30, 0x3e, 0x3e, 0x3e, 0x3e, 0x5d, 0x00
.L_3:


//--------------------- .nv.shared._ZN7cutlass13device_kernelINS_4gemm6kernel13GemmUniversalIN4cute5tupleIJiiiiEEENS1_10collective13CollectiveMmaINS1_35MainloopSm100TmaUmmaWarpSpecializedILi5ELi2ELi4ENS5_IJNS4_1CILi2EEESB_NSA_ILi1EEEEEEEENS5_IJNSA_ILi64EEENSA_ILi256EEENSA_ILi32EEEEEENS_12float_e5m2_tENS5_IJlSC_lEEESJ_SK_NS4_8TiledMMAINS4_8MMA_AtomIJNS4_10MMA_TraitsINS4_19SM100_MMA_F8F6F4_SSEJSJ_SJ_fSF_SG_NS4_17integral_constantINS4_4UMMA5MajorELSR_0EEESS_NSP_INSQ_7ScaleInELST_0EEESU_EEEEEENS4_6LayoutINS5_IJSC_SC_SC_EEENS5_IJNSA_ILi0EEESZ_SZ_EEEEENS5_IJNS4_10UnderscoreES12_S12_EEEEENS4_23SM90_TMA_LOAD_MULTICASTENS4_14ComposedLayoutINS4_7SwizzleILi1ELi4ELi3EEENS4_18smem_ptr_flag_bitsILi8EEENSX_INS5_IJNSA_ILi8EEESH_EEENS5_IJSH_SC_EEEEEEEvNS4_8identityES15_S1F_vS1G_EENS_8epilogue10collective18CollectiveEpilogueINS1I_23Sm100TmaWarpSpecializedILi4ELi2ELi32ELb0ELb0EEEJSI_NS5_IJNSX_ISF_SC_EES1N_EEESJ_SK_SJ_SK_NS1I_6fusion15FusionCallbacksIS1M_NS1P_17LinearCombinationISJ_fSJ_fLNS_15FloatRoundStyleE2EEESI_S1O_JEEENS4_5SM1004TMEM4LOAD26SM100_TMEM_LOAD_16dp32b32xENS4_13SM90_TMA_LOADENS16_INS17_ILi2ELi4ELi3EEES1A_NSX_INS5_IJS1B_SF_EEENS5_IJSF_SC_EEEEEEENS4_39AutoVectorizingCopyWithAssumedAlignmentILi128EEENS4_14SM90_TMA_STOREES24_S26_S26_EEEvvEEEEvNT_6ParamsE --------------------------
	.section	.nv.shared._ZN7cutlass13device_kernelINS_4gemm6kernel13GemmUniversalIN4cute5tupleIJiiiiEEENS1_10collective13CollectiveMmaINS1_35MainloopSm100TmaUmmaWarpSpecializedILi5ELi2ELi4ENS5_IJNS4_1CILi2EEESB_NSA_ILi1EEEEEEEENS5_IJNSA_ILi64EEENSA_ILi256EEENSA_ILi32EEEEEENS_12float_e5m2_tENS5_IJlSC_lEEESJ_SK_NS4_8TiledMMAINS4_8MMA_AtomIJNS4_10MMA_TraitsINS4_19SM100_MMA_F8F6F4_SSEJSJ_SJ_fSF_SG_NS4_17integral_constantINS4_4UMMA5MajorELSR_0EEESS_NSP_INSQ_7ScaleInELST_0EEESU_EEEEEENS4_6LayoutINS5_IJSC_SC_SC_EEENS5_IJNSA_ILi0EEESZ_SZ_EEEEENS5_IJNS4_10UnderscoreES12_S12_EEEEENS4_23SM90_TMA_LOAD_MULTICASTENS4_14ComposedLayoutINS4_7SwizzleILi1ELi4ELi3EEENS4_18smem_ptr_flag_bitsILi8EEENSX_INS5_IJNSA_ILi8EEESH_EEENS5_IJSH_SC_EEEEEEEvNS4_8identityES15_S1F_vS1G_EENS_8epilogue10collective18CollectiveEpilogueINS1I_23Sm100TmaWarpSpecializedILi4ELi2ELi32ELb0ELb0EEEJSI_NS5_IJNSX_ISF_SC_EES1N_EEESJ_SK_SJ_SK_NS1I_6fusion15FusionCallbacksIS1M_NS1P_17LinearCombinationISJ_fSJ_fLNS_15FloatRoundStyleE2EEESI_S1O_JEEENS4_5SM1004TMEM4LOAD26SM100_TMEM_LOAD_16dp32b32xENS4_13SM90_TMA_LOADENS16_INS17_ILi2ELi4ELi3EEES1A_NSX_INS5_IJS1B_SF_EEENS5_IJSF_SC_EEEEEEENS4_39AutoVectorizingCopyWithAssumedAlignmentILi128EEENS4_14SM90_TMA_STOREES24_S26_S26_EEEvvEEEEvNT_6ParamsE,"aw",@nobits
	.sectionflags	@""
	.align	16
	.zero		1024


//--------------------- .nv.shared.reserved.0     --------------------------
	.section	.nv.shared.reserved.0,"aw",@nobits
	.weak		__nv_reservedSMEM_offset_0_alias
	.size		__nv_reservedSMEM_offset_0_alias, 0, 64
	.other		__nv_reservedSMEM_offset_0_alias,@"STO_CUDA_RESERVED_SHARED STV_DEFAULT"
__nv_reservedSMEM_offset_0_alias:
	.zero		0
.nv.shared.reserved.0:
	.zero		64
	.weak		__nv_reservedSMEM_tcgen05_partition
	.type		__nv_reservedSMEM_tcgen05_partition,@object
	.size		__nv_reservedSMEM_tcgen05_partition,(.L_0 - __nv_reservedSMEM_tcgen05_partition)
__nv_reservedSMEM_tcgen05_partition:
	.zero		32
.L_0:


//--------------------- .nv.global                --------------------------
	.section	.nv.global,"aw",@nobits
.nv.global:
	.type		_ZN39_INTERNAL_68064691_4_k_cu_1cec226f_93964cute1_E,@object
	.size		_ZN39_INTERNAL_68064691_4_k_cu_1cec226f_93964cute1_E,(_ZN39_INTERNAL_68064691_4_k_cu_1cec226f_93964cuda3std3__45__cpo6cbeginE - _ZN39_INTERNAL_68064691_4_k_cu_1cec226f_93964cute1_E)
_ZN39_INTERNAL_68064691_4_k_cu_1cec226f_93964cute1_E:
	.zero		1
	.type		_ZN39_INTERNAL_68064691_4_k_cu_1cec226f_93964cuda3std3__45__cpo6cbeginE,@object
	.size		_ZN39_INTERNAL_68064691_4_k_cu_1cec226f_93964cuda3std3__45__cpo6cbeginE,(_ZN39_INTERNAL_68064691_4_k_cu_1cec226f_93964cuda3std3__48in_placeE - _ZN39_INTERNAL_68064691_4_k_cu_1cec226f_93964cuda3std3__45__cpo6cbeginE)
_ZN39_INTERNAL_68064691_4_k_cu_1cec226f_93964cuda3std3__45__cpo6cbeginE:
	.zero		1
	.type		_ZN39_INTERNAL_68064691_4_k_cu_1cec226f_93964cuda3std3__48in_placeE,@object
	.size		_ZN39_INTERNAL_68064691_4_k_cu_1cec226f_93964cuda3std3__48in_placeE,(_ZN39_INTERNAL_68064691_4_k_cu_1cec226f_93964cuda3std6ranges3__45__cpo9iter_moveE - _ZN39_INTERNAL_68064691_4_k_cu_1cec226f_93964cuda3std3__48in_placeE)
_ZN39_INTERNAL_68064691_4_k_cu_1cec226f_93964cuda3std3__48in_placeE:
	.zero		1
	.type		_ZN39_INTERNAL_68064691_4_k_cu_1cec226f_93964cuda3std6ranges3__45__cpo9iter_moveE,@object
	.size		_ZN39_INTERNAL_68064691_4_k_cu_1cec226f_93964cuda3std6ranges3__45__cpo9iter_moveE,(_ZN39_INTERNAL_68064691_4_k_cu_1cec226f_93964cuda3std3__45__cpo5beginE - _ZN39_INTERNAL_68064691_4_k_cu_1cec226f_93964cuda3std6ranges3__45__cpo9iter_moveE)
_ZN39_INTERNAL_68064691_4_k_cu_1cec226f_93964cuda3std6ranges3__45__cpo9iter_moveE:
	.zero		1
	.type		_ZN39_INTERNAL_68064691_4_k_cu_1cec226f_93964cuda3std3__45__cpo5beginE,@object
	.size		_ZN39_INTERNAL_68064691_4_k_cu_1cec226f_93964cuda3std3__45__cpo5beginE,(_ZN39_INTERNAL_68064691_4_k_cu_1cec226f_93964cuda3std3__441_GLOBAL__N__68064691_4_k_cu_1cec226f_93966ignoreE - _ZN39_INTERNAL_68064691_4_k_cu_1cec226f_93964cuda3std3__45__cpo5beginE)
_ZN39_INTERNAL_68064691_4_k_cu_1cec226f_93964cuda3std3__45__cpo5beginE:
	.zero		1
	.type		_ZN39_INTERNAL_68064691_4_k_cu_1cec226f_93964cuda3std3__441_GLOBAL__N__68064691_4_k_cu_1cec226f_93966ignoreE,@object
	.size		_ZN39_INTERNAL_68064691_4_k_cu_1cec226f_93964cuda3std3__441_GLOBAL__N__68064691_4_k_cu_1cec226f_93966ignoreE,(_ZN39_INTERNAL_68064691_4_k_cu_1cec226f_93964cute7productE - _ZN39_INTERNAL_68064691_4_k_cu_1cec226f_93964cuda3std3__441_GLOBAL__N__68064691_4_k_cu_1cec226f_93966ignoreE)
_ZN39_INTERNAL_68064691_4_k_cu_1cec226f_93964cuda3std3__441_GLOBAL__N__68064691_4_k_cu_1cec226f_93966ignoreE:
	.zero		1
	.type		_ZN39_INTERNAL_68064691_4_k_cu_1cec226f_93964cute7productE,@object
	.size		_ZN39_INTERNAL_68064691_4_k_cu_1cec226f_93964cute7productE,(_ZN39_INTERNAL_68064691_4_k_cu_1cec226f_93964cuda3std3__45__cpo3endE - _ZN39_INTERNAL_68064691_4_k_cu_1cec226f_93964cute7productE)
_ZN39_INTERNAL_68064691_4_k_cu_1cec226f_93964cute7productE:
	.zero		1
	.type		_ZN39_INTERNAL_68064691_4_k_cu_1cec226f_93964cuda3std3__45__cpo3endE,@object
	.size		_ZN39_INTERNAL_68064691_4_k_cu_1cec226f_93964cuda3std3__45__cpo3endE,(_ZN39_INTERNAL_68064691_4_k_cu_1cec226f_93964cuda3std3__419piecewise_constructE - _ZN39_INTERNAL_68064691_4_k_cu_1cec226f_93964cuda3std3__45__cpo3endE)
_ZN39_INTERNAL_68064691_4_k_cu_1cec226f_93964cuda3std3__45__cpo3endE:
	.zero		1
	.type		_ZN39_INTERNAL_68064691_4_k_cu_1cec226f_93964cuda3std3__419piecewise_constructE,@object
	.size		_ZN39_INTERNAL_68064691_4_k_cu_1cec226f_93964cuda3std3__419piecewise_constructE,(_ZN39_INTERNAL_68064691_4_k_cu_1cec226f_93964cuda3std3__45__cpo4cendE - _ZN39_INTERNAL_68064691_4_k_cu_1cec226f_93964cuda3std3__419piecewise_constructE)
_ZN39_INTERNAL_68064691_4_k_cu_1cec226f_93964cuda3std3__419piecewise_constructE:
	.zero		1
	.type		_ZN39_INTERNAL_68064691_4_k_cu_1cec226f_93964cuda3std3__45__cpo4cendE,@object
	.size		_ZN39_INTERNAL_68064691_4_k_cu_1cec226f_93964cuda3std3__45__cpo4cendE,(_ZN39_INTERNAL_68064691_4_k_cu_1cec226f_93964cuda3std6ranges3__45__cpo4swapE - _ZN39_INTERNAL_68064691_4_k_cu_1cec226f_93964cuda3std3__45__cpo4cendE)
_ZN39_INTERNAL_68064691_4_k_cu_1cec226f_93964cuda3std3__45__cpo4cendE:
	.zero		1
	.type		_ZN39_INTERNAL_68064691_4_k_cu_1cec226f_93964cuda3std6ranges3__45__cpo4swapE,@object
	.size		_ZN39_INTERNAL_68064691_4_k_cu_1cec226f_93964cuda3std6ranges3__45__cpo4swapE,(.L_11 - _ZN39_INTERNAL_68064691_4_k_cu_1cec226f_93964cuda3std6ranges3__45__cpo4swapE)
_ZN39_INTERNAL_68064691_4_k_cu_1cec226f_93964cuda3std6ranges3__45__cpo4swapE:
	.zero		1
.L_11:


//--------------------- .nv.constant0._ZN7cutlass13device_kernelINS_4gemm6kernel13GemmUniversalIN4cute5tupleIJiiiiEEENS1_10collective13CollectiveMmaINS1_35MainloopSm100TmaUmmaWarpSpecializedILi5ELi2ELi4ENS5_IJNS4_1CILi2EEESB_NSA_ILi1EEEEEEEENS5_IJNSA_ILi64EEENSA_ILi256EEENSA_ILi32EEEEEENS_12float_e5m2_tENS5_IJlSC_lEEESJ_SK_NS4_8TiledMMAINS4_8MMA_AtomIJNS4_10MMA_TraitsINS4_19SM100_MMA_F8F6F4_SSEJSJ_SJ_fSF_SG_NS4_17integral_constantINS4_4UMMA5MajorELSR_0EEESS_NSP_INSQ_7ScaleInELST_0EEESU_EEEEEENS4_6LayoutINS5_IJSC_SC_SC_EEENS5_IJNSA_ILi0EEESZ_SZ_EEEEENS5_IJNS4_10UnderscoreES12_S12_EEEEENS4_23SM90_TMA_LOAD_MULTICASTENS4_14ComposedLayoutINS4_7SwizzleILi1ELi4ELi3EEENS4_18smem_ptr_flag_bitsILi8EEENSX_INS5_IJNSA_ILi8EEESH_EEENS5_IJSH_SC_EEEEEEEvNS4_8identityES15_S1F_vS1G_EENS_8epilogue10collective18CollectiveEpilogueINS1I_23Sm100TmaWarpSpecializedILi4ELi2ELi32ELb0ELb0EEEJSI_NS5_IJNSX_ISF_SC_EES1N_EEESJ_SK_SJ_SK_NS1I_6fusion15FusionCallbacksIS1M_NS1P_17LinearCombinationISJ_fSJ_fLNS_15FloatRoundStyleE2EEESI_S1O_JEEENS4_5SM1004TMEM4LOAD26SM100_TMEM_LOAD_16dp32b32xENS4_13SM90_TMA_LOADENS16_INS17_ILi2ELi4ELi3EEES1A_NSX_INS5_IJS1B_SF_EEENS5_IJSF_SC_EEEEEEENS4_39AutoVectorizingCopyWithAssumedAlignmentILi128EEENS4_14SM90_TMA_STOREES24_S26_S26_EEEvvEEEEvNT_6ParamsE --------------------------
	.section	.nv.constant0._ZN7cutlass13device_kernelINS_4gemm6kernel13GemmUniversalIN4cute5tupleIJiiiiEEENS1_10collective13CollectiveMmaINS1_35MainloopSm100TmaUmmaWarpSpecializedILi5ELi2ELi4ENS5_IJNS4_1CILi2EEESB_NSA_ILi1EEEEEEEENS5_IJNSA_ILi64EEENSA_ILi256EEENSA_ILi32EEEEEENS_12float_e5m2_tENS5_IJlSC_lEEESJ_SK_NS4_8TiledMMAINS4_8MMA_AtomIJNS4_10MMA_TraitsINS4_19SM100_MMA_F8F6F4_SSEJSJ_SJ_fSF_SG_NS4_17integral_constantINS4_4UMMA5MajorELSR_0EEESS_NSP_INSQ_7ScaleInELST_0EEESU_EEEEEENS4_6LayoutINS5_IJSC_SC_SC_EEENS5_IJNSA_ILi0EEESZ_SZ_EEEEENS5_IJNS4_10UnderscoreES12_S12_EEEEENS4_23SM90_TMA_LOAD_MULTICASTENS4_14ComposedLayoutINS4_7SwizzleILi1ELi4ELi3EEENS4_18smem_ptr_flag_bitsILi8EEENSX_INS5_IJNSA_ILi8EEESH_EEENS5_IJSH_SC_EEEEEEEvNS4_8identityES15_S1F_vS1G_EENS_8epilogue10collective18CollectiveEpilogueINS1I_23Sm100TmaWarpSpecializedILi4ELi2ELi32ELb0ELb0EEEJSI_NS5_IJNSX_ISF_SC_EES1N_EEESJ_SK_SJ_SK_NS1I_6fusion15FusionCallbacksIS1M_NS1P_17LinearCombinationISJ_fSJ_fLNS_15FloatRoundStyleE2EEESI_S1O_JEEENS4_5SM1004TMEM4LOAD26SM100_TMEM_LOAD_16dp32b32xENS4_13SM90_TMA_LOADENS16_INS17_ILi2ELi4ELi3EEES1A_NSX_INS5_IJS1B_SF_EEENS5_IJSF_SC_EEEEEEENS4_39AutoVectorizingCopyWithAssumedAlignmentILi128EEENS4_14SM90_TMA_STOREES24_S26_S26_EEEvvEEEEvNT_6ParamsE,"a",@progbits
	.sectionflags	@""
	.align	4
.nv.constant0._ZN7cutlass13device_kernelINS_4gemm6kernel13GemmUniversalIN4cute5tupleIJiiiiEEENS1_10collective13CollectiveMmaINS1_35MainloopSm100TmaUmmaWarpSpecializedILi5ELi2ELi4ENS5_IJNS4_1CILi2EEESB_NSA_ILi1EEEEEEEENS5_IJNSA_ILi64EEENSA_ILi256EEENSA_ILi32EEEEEENS_12float_e5m2_tENS5_IJlSC_lEEESJ_SK_NS4_8TiledMMAINS4_8MMA_AtomIJNS4_10MMA_TraitsINS4_19SM100_MMA_F8F6F4_SSEJSJ_SJ_fSF_SG_NS4_17integral_constantINS4_4UMMA5MajorELSR_0EEESS_NSP_INSQ_7ScaleInELST_0EEESU_EEEEEENS4_6LayoutINS5_IJSC_SC_SC_EEENS5_IJNSA_ILi0EEESZ_SZ_EEEEENS5_IJNS4_10UnderscoreES12_S12_EEEEENS4_23SM90_TMA_LOAD_MULTICASTENS4_14ComposedLayoutINS4_7SwizzleILi1ELi4ELi3EEENS4_18smem_ptr_flag_bitsILi8EEENSX_INS5_IJNSA_ILi8EEESH_EEENS5_IJSH_SC_EEEEEEEvNS4_8identityES15_S1F_vS1G_EENS_8epilogue10collective18CollectiveEpilogueINS1I_23Sm100TmaWarpSpecializedILi4ELi2ELi32ELb0ELb0EEEJSI_NS5_IJNSX_ISF_SC_EES1N_EEESJ_SK_SJ_SK_NS1I_6fusion15FusionCallbacksIS1M_NS1P_17LinearCombinationISJ_fSJ_fLNS_15FloatRoundStyleE2EEESI_S1O_JEEENS4_5SM1004TMEM4LOAD26SM100_TMEM_LOAD_16dp32b32xENS4_13SM90_TMA_LOADENS16_INS17_ILi2ELi4ELi3EEES1A_NSX_INS5_IJS1B_SF_EEENS5_IJSF_SC_EEEEEEENS4_39AutoVectorizingCopyWithAssumedAlignmentILi128EEENS4_14SM90_TMA_STOREES24_S26_S26_EEEvvEEEEvNT_6ParamsE:
	.zero		2944


//--------------------- SYMBOLS --------------------------

	.type		.nv.reservedSmem.offset0,@object
	.size		.nv.reservedSmem.offset0,0x4
	.type		.nv.reservedSmem.cap,@object
	.size		.nv.reservedSmem.cap,0x4
	.type		__assertfail,@function
